	.target	sm_100a

	.elftype	@"ET_EXEC"


//--------------------- .note.nv.tkinfo           --------------------------
	.section	.note.nv.tkinfo,"",@"SHT_NOTE"
	.sectionflags	@"SHF_NOTE_NV_TKINFO"
	.tkinfo
        /*0018*/ 	.word	0x00000002
        /*0030*/ 	.string	""
        /*0030*/ 	.string	"ptxas"
        /*0030*/ 	.string	"Cuda compilation tools, release 13.0, V13.0.88"
        /*0030*/ 	.string	"Build cuda_13.0.r13.0/compiler.36424714_0"
        /*0030*/ 	.string	"-arch sm_100a -m 64 "



//--------------------- .note.nv.cuinfo           --------------------------
	.section	.note.nv.cuinfo,"",@"SHT_NOTE"
	.sectionflags	@"SHF_NOTE_NV_CUINFO"
        /*0018*/ 	.short	0x0002
        /*001a*/ 	.short	0x0064
        /*001c*/ 	.short	0x0082
	.zero		2


//--------------------- .nv.info                  --------------------------
	.section	.nv.info,"",@"SHT_CUDA_INFO"
	.align	4


	//----- nvinfo : EIATTR_REGCOUNT
	.align		4
        /*0000*/ 	.byte	0x04, 0x2f
        /*0002*/ 	.short	(.L_19 - .L_18)
	.align		4
.L_18:
        /*0004*/ 	.word	index@(_ZN7cutlass13device_kernelINS_4conv6kernel13ConvUniversalINS1_16ConvProblemShapeILNS1_8OperatorE1ELi3EEENS1_10collective14CollectiveConvINS1_47MainloopSm100TmaUmmaWarpSpecializedImplicitGemmILS5_1ELi24ELi3ELi1ELi2EN4cute5tupleIJNSA_1CILi1EEESD_SD_EEEEENSB_IJNSC_ILi128EEESG_NSB_IJNSC_ILi32EEEEEEEEENS_12float_e4m3_tESK_NSA_8TiledMMAINSA_8MMA_AtomIJNSA_10MMA_TraitsINSA_19SM100_MMA_F8F6F4_SSEJSK_SK_fSG_SG_NSA_17integral_constantINSA_4UMMA5MajorELSR_0EEENSP_ISR_LSR_1EEENSP_INSQ_7ScaleInELSU_0EEESV_EEEEEENSA_6LayoutISE_NSB_IJNSC_ILi0EEESZ_SZ_EEEEENSB_IJNSA_10UnderscoreES12_S12_EEEEENS7_6detail27Sm100ImplicitGemmTileTraitsINSA_20SM90_TMA_LOAD_IM2COLENSA_14ComposedLayoutINSA_7SwizzleILi1ELi4ELi3EEENSA_18smem_ptr_flag_bitsILi8EEENSY_INSB_IJNSC_ILi8EEESH_EEENSB_IJSH_SD_EEEEEEEvEENS16_INSA_13SM90_TMA_LOADENS18_INS19_ILi3ELi4ELi3EEES1C_NSY_INSB_IJSG_S1D_EEENSB_IJSD_SG_EEEEEEEvEEEENS_8epilogue10collective18CollectiveEpilogueINS1R_23Sm100TmaWarpSpecializedILi2ELi2ELi64ELb0ELb0EEEJSJ_NSB_IJNSY_ISG_SD_EENSY_INSC_ILi64EEESD_EEEEESK_NSB_IJNSB_IJllllEEESD_SZ_EEESK_S21_NS1R_6fusion15FusionCallbacksIS1V_NS22_17LinearCombinationISK_fSK_fLNS_15FloatRoundStyleE2EEESJ_S1Z_JEEENSA_5SM1004TMEM4LOAD26SM100_TMEM_LOAD_32dp32b64xES17_NS18_INS19_ILi2ELi4ELi3EEES1C_NSY_INSB_IJS1D_S1X_EEENSB_IJS1X_SD_EEEEEEENSA_39AutoVectorizingCopyWithAssumedAlignmentILi128EEENSA_21SM90_TMA_STORE_IM2COLES2G_S2I_S2I_EEEvvEEEEvNT_6ParamsE)
        /*0008*/ 	.word	0x000000d3


	//----- nvinfo : EIATTR_FRAME_SIZE
	.align		4
.L_19:
        /*000c*/ 	.byte	0x04, 0x11
        /*000e*/ 	.short	(.L_21 - .L_20)
	.align		4
.L_20:
        /*0010*/ 	.word	index@($__internal_2_$__cuda_sm10x_tcgen05_guardrail_trap_unallocated_columns_being_dealloced)
        /*0014*/ 	.word	0x00000008


	//----- nvinfo : EIATTR_FRAME_SIZE
	.align		4
.L_21:
        /*0018*/ 	.byte	0x04, 0x11
        /*001a*/ 	.short	(.L_23 - .L_22)
	.align		4
.L_22:
        /*001c*/ 	.word	index@($__internal_1_$__cuda_sm10x_tcgen05_guardrail_trap_phase_invalid_during_alloc)
        /*0020*/ 	.word	0x00000008


	//----- nvinfo : EIATTR_FRAME_SIZE
	.align		4
.L_23:
        /*0024*/ 	.byte	0x04, 0x11
        /*0026*/ 	.short	(.L_25 - .L_24)
	.align		4
.L_24:
        /*0028*/ 	.word	index@($__internal_0_$__cuda_sm10x_tcgen05_guardrail_trap_col_being_dealloced_not_returned_by_alloc)
        /*002c*/ 	.word	0x00000008


	//----- nvinfo : EIATTR_FRAME_SIZE
	.align		4
.L_25:
        /*0030*/ 	.byte	0x04, 0x11
        /*0032*/ 	.short	(.L_27 - .L_26)
	.align		4
.L_26:
        /*0034*/ 	.word	index@(_ZN7cutlass13device_kernelINS_4conv6kernel13ConvUniversalINS1_16ConvProblemShapeILNS1_8OperatorE1ELi3EEENS1_10collective14CollectiveConvINS1_47MainloopSm100TmaUmmaWarpSpecializedImplicitGemmILS5_1ELi24ELi3ELi1ELi2EN4cute5tupleIJNSA_1CILi1EEESD_SD_EEEEENSB_IJNSC_ILi128EEESG_NSB_IJNSC_ILi32EEEEEEEEENS_12float_e4m3_tESK_NSA_8TiledMMAINSA_8MMA_AtomIJNSA_10MMA_TraitsINSA_19SM100_MMA_F8F6F4_SSEJSK_SK_fSG_SG_NSA_17integral_constantINSA_4UMMA5MajorELSR_0EEENSP_ISR_LSR_1EEENSP_INSQ_7ScaleInELSU_0EEESV_EEEEEENSA_6LayoutISE_NSB_IJNSC_ILi0EEESZ_SZ_EEEEENSB_IJNSA_10UnderscoreES12_S12_EEEEENS7_6detail27Sm100ImplicitGemmTileTraitsINSA_20SM90_TMA_LOAD_IM2COLENSA_14ComposedLayoutINSA_7SwizzleILi1ELi4ELi3EEENSA_18smem_ptr_flag_bitsILi8EEENSY_INSB_IJNSC_ILi8EEESH_EEENSB_IJSH_SD_EEEEEEEvEENS16_INSA_13SM90_TMA_LOADENS18_INS19_ILi3ELi4ELi3EEES1C_NSY_INSB_IJSG_S1D_EEENSB_IJSD_SG_EEEEEEEvEEEENS_8epilogue10collective18CollectiveEpilogueINS1R_23Sm100TmaWarpSpecializedILi2ELi2ELi64ELb0ELb0EEEJSJ_NSB_IJNSY_ISG_SD_EENSY_INSC_ILi64EEESD_EEEEESK_NSB_IJNSB_IJllllEEESD_SZ_EEESK_S21_NS1R_6fusion15FusionCallbacksIS1V_NS22_17LinearCombinationISK_fSK_fLNS_15FloatRoundStyleE2EEESJ_S1Z_JEEENSA_5SM1004TMEM4LOAD26SM100_TMEM_LOAD_32dp32b64xES17_NS18_INS19_ILi2ELi4ELi3EEES1C_NSY_INSB_IJS1D_S1X_EEENSB_IJS1X_SD_EEEEEEENSA_39AutoVectorizingCopyWithAssumedAlignmentILi128EEENSA_21SM90_TMA_STORE_IM2COLES2G_S2I_S2I_EEEvvEEEEvNT_6ParamsE)
        /*0038*/ 	.word	0x00000008


	//----- nvinfo : EIATTR_MIN_STACK_SIZE
	.align		4
.L_27:
        /*003c*/ 	.byte	0x04, 0x12
        /*003e*/ 	.short	(.L_29 - .L_28)
	.align		4
.L_28:
        /*0040*/ 	.word	index@(_ZN7cutlass13device_kernelINS_4conv6kernel13ConvUniversalINS1_16ConvProblemShapeILNS1_8OperatorE1ELi3EEENS1_10collective14CollectiveConvINS1_47MainloopSm100TmaUmmaWarpSpecializedImplicitGemmILS5_1ELi24ELi3ELi1ELi2EN4cute5tupleIJNSA_1CILi1EEESD_SD_EEEEENSB_IJNSC_ILi128EEESG_NSB_IJNSC_ILi32EEEEEEEEENS_12float_e4m3_tESK_NSA_8TiledMMAINSA_8MMA_AtomIJNSA_10MMA_TraitsINSA_19SM100_MMA_F8F6F4_SSEJSK_SK_fSG_SG_NSA_17integral_constantINSA_4UMMA5MajorELSR_0EEENSP_ISR_LSR_1EEENSP_INSQ_7ScaleInELSU_0EEESV_EEEEEENSA_6LayoutISE_NSB_IJNSC_ILi0EEESZ_SZ_EEEEENSB_IJNSA_10UnderscoreES12_S12_EEEEENS7_6detail27Sm100ImplicitGemmTileTraitsINSA_20SM90_TMA_LOAD_IM2COLENSA_14ComposedLayoutINSA_7SwizzleILi1ELi4ELi3EEENSA_18smem_ptr_flag_bitsILi8EEENSY_INSB_IJNSC_ILi8EEESH_EEENSB_IJSH_SD_EEEEEEEvEENS16_INSA_13SM90_TMA_LOADENS18_INS19_ILi3ELi4ELi3EEES1C_NSY_INSB_IJSG_S1D_EEENSB_IJSD_SG_EEEEEEEvEEEENS_8epilogue10collective18CollectiveEpilogueINS1R_23Sm100TmaWarpSpecializedILi2ELi2ELi64ELb0ELb0EEEJSJ_NSB_IJNSY_ISG_SD_EENSY_INSC_ILi64EEESD_EEEEESK_NSB_IJNSB_IJllllEEESD_SZ_EEESK_S21_NS1R_6fusion15FusionCallbacksIS1V_NS22_17LinearCombinationISK_fSK_fLNS_15FloatRoundStyleE2EEESJ_S1Z_JEEENSA_5SM1004TMEM4LOAD26SM100_TMEM_LOAD_32dp32b64xES17_NS18_INS19_ILi2ELi4ELi3EEES1C_NSY_INSB_IJS1D_S1X_EEENSB_IJS1X_SD_EEEEEEENSA_39AutoVectorizingCopyWithAssumedAlignmentILi128EEENSA_21SM90_TMA_STORE_IM2COLES2G_S2I_S2I_EEEvvEEEEvNT_6ParamsE)
        /*0044*/ 	.word	0x00000008
.L_29:


//--------------------- .nv.compat                --------------------------
	.section	.nv.compat,"",@"SHT_CUDA_COMPAT_INFO"
	.align	4
        /*0000*/ 	.byte	0x02, 0x09, 0x01, 0x00, 0x02, 0x02, 0x02, 0x00, 0x02, 0x05, 0x05, 0x00, 0x03, 0x07, 0x01, 0x01
        /*0010*/ 	.byte	0x02, 0x03, 0x01, 0x00, 0x02, 0x06, 0x01, 0x00, 0x04, 0x0b, 0x08, 0x00, 0x09, 0x00, 0x00, 0x00
        /*0020*/ 	.byte	0x00, 0x00, 0x00, 0x00


//--------------------- .nv.info._ZN7cutlass13device_kernelINS_4conv6kernel13ConvUniversalINS1_16ConvProblemShapeILNS1_8OperatorE1ELi3EEENS1_10collective14CollectiveConvINS1_47MainloopSm100TmaUmmaWarpSpecializedImplicitGemmILS5_1ELi24ELi3ELi1ELi2EN4cute5tupleIJNSA_1CILi1EEESD_SD_EEEEENSB_IJNSC_ILi128EEESG_NSB_IJNSC_ILi32EEEEEEEEENS_12float_e4m3_tESK_NSA_8TiledMMAINSA_8MMA_AtomIJNSA_10MMA_TraitsINSA_19SM100_MMA_F8F6F4_SSEJSK_SK_fSG_SG_NSA_17integral_constantINSA_4UMMA5MajorELSR_0EEENSP_ISR_LSR_1EEENSP_INSQ_7ScaleInELSU_0EEESV_EEEEEENSA_6LayoutISE_NSB_IJNSC_ILi0EEESZ_SZ_EEEEENSB_IJNSA_10UnderscoreES12_S12_EEEEENS7_6detail27Sm100ImplicitGemmTileTraitsINSA_20SM90_TMA_LOAD_IM2COLENSA_14ComposedLayoutINSA_7SwizzleILi1ELi4ELi3EEENSA_18smem_ptr_flag_bitsILi8EEENSY_INSB_IJNSC_ILi8EEESH_EEENSB_IJSH_SD_EEEEEEEvEENS16_INSA_13SM90_TMA_LOADENS18_INS19_ILi3ELi4ELi3EEES1C_NSY_INSB_IJSG_S1D_EEENSB_IJSD_SG_EEEEEEEvEEEENS_8epilogue10collective18CollectiveEpilogueINS1R_23Sm100TmaWarpSpecializedILi2ELi2ELi64ELb0ELb0EEEJSJ_NSB_IJNSY_ISG_SD_EENSY_INSC_ILi64EEESD_EEEEESK_NSB_IJNSB_IJllllEEESD_SZ_EEESK_S21_NS1R_6fusion15FusionCallbacksIS1V_NS22_17LinearCombinationISK_fSK_fLNS_15FloatRoundStyleE2EEESJ_S1Z_JEEENSA_5SM1004TMEM4LOAD26SM100_TMEM_LOAD_32dp32b64xES17_NS18_INS19_ILi2ELi4ELi3EEES1C_NSY_INSB_IJS1D_S1X_EEENSB_IJS1X_SD_EEEEEEENSA_39AutoVectorizingCopyWithAssumedAlignmentILi128EEENSA_21SM90_TMA_STORE_IM2COLES2G_S2I_S2I_EEEvvEEEEvNT_6ParamsE --------------------------
	.section	.nv.info._ZN7cutlass13device_kernelINS_4conv6kernel13ConvUniversalINS1_16ConvProblemShapeILNS1_8OperatorE1ELi3EEENS1_10collective14CollectiveConvINS1_47MainloopSm100TmaUmmaWarpSpecializedImplicitGemmILS5_1ELi24ELi3ELi1ELi2EN4cute5tupleIJNSA_1CILi1EEESD_SD_EEEEENSB_IJNSC_ILi128EEESG_NSB_IJNSC_ILi32EEEEEEEEENS_12float_e4m3_tESK_NSA_8TiledMMAINSA_8MMA_AtomIJNSA_10MMA_TraitsINSA_19SM100_MMA_F8F6F4_SSEJSK_SK_fSG_SG_NSA_17integral_constantINSA_4UMMA5MajorELSR_0EEENSP_ISR_LSR_1EEENSP_INSQ_7ScaleInELSU_0EEESV_EEEEEENSA_6LayoutISE_NSB_IJNSC_ILi0EEESZ_SZ_EEEEENSB_IJNSA_10UnderscoreES12_S12_EEEEENS7_6detail27Sm100ImplicitGemmTileTraitsINSA_20SM90_TMA_LOAD_IM2COLENSA_14ComposedLayoutINSA_7SwizzleILi1ELi4ELi3EEENSA_18smem_ptr_flag_bitsILi8EEENSY_INSB_IJNSC_ILi8EEESH_EEENSB_IJSH_SD_EEEEEEEvEENS16_INSA_13SM90_TMA_LOADENS18_INS19_ILi3ELi4ELi3EEES1C_NSY_INSB_IJSG_S1D_EEENSB_IJSD_SG_EEEEEEEvEEEENS_8epilogue10collective18CollectiveEpilogueINS1R_23Sm100TmaWarpSpecializedILi2ELi2ELi64ELb0ELb0EEEJSJ_NSB_IJNSY_ISG_SD_EENSY_INSC_ILi64EEESD_EEEEESK_NSB_IJNSB_IJllllEEESD_SZ_EEESK_S21_NS1R_6fusion15FusionCallbacksIS1V_NS22_17LinearCombinationISK_fSK_fLNS_15FloatRoundStyleE2EEESJ_S1Z_JEEENSA_5SM1004TMEM4LOAD26SM100_TMEM_LOAD_32dp32b64xES17_NS18_INS19_ILi2ELi4ELi3EEES1C_NSY_INSB_IJS1D_S1X_EEENSB_IJS1X_SD_EEEEEEENSA_39AutoVectorizingCopyWithAssumedAlignmentILi128EEENSA_21SM90_TMA_STORE_IM2COLES2G_S2I_S2I_EEEvvEEEEvNT_6ParamsE,"",@"SHT_CUDA_INFO"
	.sectionflags	@""
	.align	4


	//----- nvinfo : EIATTR_CUDA_API_VERSION
	.align		4
        /*0000*/ 	.byte	0x04, 0x37
        /*0002*/ 	.short	(.L_31 - .L_30)
.L_30:
        /*0004*/ 	.word	0x00000082


	//----- nvinfo : EIATTR_KPARAM_INFO
	.align		4
.L_31:
        /*0008*/ 	.byte	0x04, 0x17
        /*000a*/ 	.short	(.L_33 - .L_32)
.L_32:
        /*000c*/ 	.word	0x00000000
        /*0010*/ 	.short	0x0000
        /*0012*/ 	.short	0x0000
        /*0014*/ 	.byte	0x00, 0xf0, 0x01, 0x24


	//----- nvinfo : EIATTR_AT_ENTRY_FRAGMENTS
	.align		4
.L_33:
        /*0018*/ 	.byte	0x04, 0x4f
        /*001a*/ 	.short	(.L_35 - .L_34)


	//   ....[0]....
.L_34:
        /*001c*/ 	.word	0x00000006


	//----- nvinfo : EIATTR_RESERVED_SMEM_USED
	.align		4
.L_35:
        /*0020*/ 	.byte	0x01, 0x41
	.zero		2


	//----- nvinfo : EIATTR_SPARSE_MMA_MASK
	.align		4
        /*0024*/ 	.byte	0x03, 0x50
        /*0026*/ 	.short	0x0000


	//----- nvinfo : EIATTR_TCGEN05_1CTA_USED
	.align		4
        /*0028*/ 	.byte	0x01, 0x51
	.zero		2


	//----- nvinfo : EIATTR_MAXREG_COUNT
	.align		4
        /*002c*/ 	.byte	0x03, 0x1b
        /*002e*/ 	.short	0x00ff


	//----- nvinfo : EIATTR_NUM_BARRIERS
	.align		4
        /*0030*/ 	.byte	0x02, 0x4c
        /*0032*/ 	.byte	0x07
	.zero		1


	//----- nvinfo : EIATTR_EXTERNS
	.align		4
        /*0034*/ 	.byte	0x04, 0x0f
        /*0036*/ 	.short	(.L_37 - .L_36)


	//   ....[0]....
	.align		4
.L_36:
        /*0038*/ 	.word	index@(__assertfail)


	//----- nvinfo : EIATTR_MERCURY_ISA_VERSION
	.align		4
.L_37:
        /*003c*/ 	.byte	0x03, 0x5f
        /*003e*/ 	.short	0x0101


	//----- nvinfo : EIATTR_INT_WARP_WIDE_INSTR_OFFSETS
	.align		4
        /*0040*/ 	.byte	0x04, 0x31
        /*0042*/ 	.short	(.L_39 - .L_38)


	//   ....[0]....
.L_38:
        /*0044*/ 	.word	0x000048c0


	//   ....[1]....
        /*0048*/ 	.word	0x000048e0


	//   ....[2]....
        /*004c*/ 	.word	0x00004910


	//   ....[3]....
        /*0050*/ 	.word	0x00005660


	//   ....[4]....
        /*0054*/ 	.word	0x000056f0


	//   ....[5]....
        /*0058*/ 	.word	0x000057f0


	//   ....[6]....
        /*005c*/ 	.word	0x000058f0


	//----- nvinfo : EIATTR_COOP_GROUP_MASK_REGIDS
	.align		4
.L_39:
        /*0060*/ 	.byte	0x04, 0x29
        /*0062*/ 	.short	(.L_41 - .L_40)


	//   ....[0]....
.L_40:
        /*0064*/ 	.word	0xffffffff


	//   ....[1]....
        /*0068*/ 	.word	0xffffffff


	//   ....[2]....
        /*006c*/ 	.word	0xffffffff


	//   ....[3]....
        /*0070*/ 	.word	0xffffffff


	//   ....[4]....
        /*0074*/ 	.word	0xffffffff


	//   ....[5]....
        /*0078*/ 	.word	0xffffffff


	//   ....[6]....
        /*007c*/ 	.word	0xffffffff


	//   ....[7]....
        /*0080*/ 	.word	0xffffffff


	//   ....[8]....
        /*0084*/ 	.word	0xffffffff


	//   ....[9]....
        /*0088*/ 	.word	0xffffffff


	//   ....[10]....
        /*008c*/ 	.word	0xffffffff


	//   ....[11]....
        /*0090*/ 	.word	0xffffffff


	//----- nvinfo : EIATTR_COOP_GROUP_INSTR_OFFSETS
	.align		4
.L_41:
        /*0094*/ 	.byte	0x04, 0x28
        /*0096*/ 	.short	(.L_43 - .L_42)


	//   ....[0]....
.L_42:
        /*0098*/ 	.word	0x00000090


	//   ....[1]....
        /*009c*/ 	.word	0x00000500


	//   ....[2]....
        /*00a0*/ 	.word	0x00000920


	//   ....[3]....
        /*00a4*/ 	.word	0x00000a80


	//   ....[4]....
        /*00a8*/ 	.word	0x00000b80


	//   ....[5]....
        /*00ac*/ 	.word	0x00000cd0


	//   ....[6]....
        /*00b0*/ 	.word	0x000024d0


	//   ....[7]....
        /*00b4*/ 	.word	0x00003db0


	//   ....[8]....
        /*00b8*/ 	.word	0x00003fc0


	//   ....[9]....
        /*00bc*/ 	.word	0x00003ff0


	//   ....[10]....
        /*00c0*/ 	.word	0x000047a0


	//   ....[11]....
        /*00c4*/ 	.word	0x000049e0


	//----- nvinfo : EIATTR_VRC_CTA_INIT_COUNT
	.align		4
.L_43:
        /*00c8*/ 	.byte	0x02, 0x4a
        /*00ca*/ 	.byte	0x80
	.zero		1


	//----- nvinfo : EIATTR_SYSCALL_OFFSETS
	.align		4
        /*00cc*/ 	.byte	0x04, 0x46
        /*00ce*/ 	.short	(.L_45 - .L_44)


	//   ....[0]....
.L_44:
        /*00d0*/ 	.word	0x00006510


	//   ....[1]....
        /*00d4*/ 	.word	0x00006650


	//   ....[2]....
        /*00d8*/ 	.word	0x00007110


	//   ....[3]....
        /*00dc*/ 	.word	0x00008750


	//----- nvinfo : EIATTR_MBARRIER_INSTR_OFFSETS
	.align		4
.L_45:
        /*00e0*/ 	.byte	0x04, 0x39
        /*00e2*/ 	.short	(.L_47 - .L_46)


	//   ....[0]....
.L_46:
        /*00e4*/ 	.word	0x00000600
        /*00e8*/ 	.word	0x000000ff
        /*00ec*/ 	.word	0x00000000
        /*00f0*/ 	.short	0x0100
        /*00f2*/ 	.byte	0x04
	.zero		1


	//   ....[1]....
        /*00f4*/ 	.word	0x00000610
        /*00f8*/ 	.word	0x000000ff
        /*00fc*/ 	.word	0x000000c0
        /*0100*/ 	.short	0x0100
        /*0102*/ 	.byte	0x04
	.zero		1


	//   ....[2]....
        /*0104*/ 	.word	0x00000620
        /*0108*/ 	.word	0x000000ff
        /*010c*/ 	.word	0x00000008
        /*0110*/ 	.short	0x0100
        /*0112*/ 	.byte	0x04
	.zero		1


	//   ....[3]....
        /*0114*/ 	.word	0x00000630
        /*0118*/ 	.word	0x000000ff
        /*011c*/ 	.word	0x000000c8
        /*0120*/ 	.short	0x0100
        /*0122*/ 	.byte	0x04
	.zero		1


	//   ....[4]....
        /*0124*/ 	.word	0x00000640
        /*0128*/ 	.word	0x000000ff
        /*012c*/ 	.word	0x00000010
        /*0130*/ 	.short	0x0100
        /*0132*/ 	.byte	0x04
	.zero		1


	//   ....[5]....
        /*0134*/ 	.word	0x00000650
        /*0138*/ 	.word	0x000000ff
        /*013c*/ 	.word	0x000000d0
        /*0140*/ 	.short	0x0100
        /*0142*/ 	.byte	0x04
	.zero		1


	//   ....[6]....
        /*0144*/ 	.word	0x00000660
        /*0148*/ 	.word	0x000000ff
        /*014c*/ 	.word	0x00000018
        /*0150*/ 	.short	0x0100
        /*0152*/ 	.byte	0x04
	.zero		1


	//   ....[7]....
        /*0154*/ 	.word	0x00000670
        /*0158*/ 	.word	0x000000ff
        /*015c*/ 	.word	0x000000d8
        /*0160*/ 	.short	0x0100
        /*0162*/ 	.byte	0x04
	.zero		1


	//   ....[8]....
        /*0164*/ 	.word	0x00000680
        /*0168*/ 	.word	0x000000ff
        /*016c*/ 	.word	0x00000020
        /*0170*/ 	.short	0x0100
        /*0172*/ 	.byte	0x04
	.zero		1


	//   ....[9]....
        /*0174*/ 	.word	0x00000690
        /*0178*/ 	.word	0x000000ff
        /*017c*/ 	.word	0x000000e0
        /*0180*/ 	.short	0x0100
        /*0182*/ 	.byte	0x04
	.zero		1


	//   ....[10]....
        /*0184*/ 	.word	0x000006a0
        /*0188*/ 	.word	0x000000ff
        /*018c*/ 	.word	0x00000028
        /*0190*/ 	.short	0x0100
        /*0192*/ 	.byte	0x04
	.zero		1


	//   ....[11]....
        /*0194*/ 	.word	0x000006b0
        /*0198*/ 	.word	0x000000ff
        /*019c*/ 	.word	0x000000e8
        /*01a0*/ 	.short	0x0100
        /*01a2*/ 	.byte	0x04
	.zero		1


	//   ....[12]....
        /*01a4*/ 	.word	0x000006c0
        /*01a8*/ 	.word	0x000000ff
        /*01ac*/ 	.word	0x00000030
        /*01b0*/ 	.short	0x0100
        /*01b2*/ 	.byte	0x04
	.zero		1


	//   ....[13]....
        /*01b4*/ 	.word	0x000006d0
        /*01b8*/ 	.word	0x000000ff
        /*01bc*/ 	.word	0x000000f0
        /*01c0*/ 	.short	0x0100
        /*01c2*/ 	.byte	0x04
	.zero		1


	//   ....[14]....
        /*01c4*/ 	.word	0x000006e0
        /*01c8*/ 	.word	0x000000ff
        /*01cc*/ 	.word	0x00000038
        /*01d0*/ 	.short	0x0100
        /*01d2*/ 	.byte	0x04
	.zero		1


	//   ....[15]....
        /*01d4*/ 	.word	0x000006f0
        /*01d8*/ 	.word	0x000000ff
        /*01dc*/ 	.word	0x000000f8
        /*01e0*/ 	.short	0x0100
        /*01e2*/ 	.byte	0x04
	.zero		1


	//   ....[16]....
        /*01e4*/ 	.word	0x00000700
        /*01e8*/ 	.word	0x000000ff
        /*01ec*/ 	.word	0x00000040
        /*01f0*/ 	.short	0x0100
        /*01f2*/ 	.byte	0x04
	.zero		1


	//   ....[17]....
        /*01f4*/ 	.word	0x00000710
        /*01f8*/ 	.word	0x000000ff
        /*01fc*/ 	.word	0x00000100
        /*0200*/ 	.short	0x0100
        /*0202*/ 	.byte	0x04
	.zero		1


	//   ....[18]....
        /*0204*/ 	.word	0x00000720
        /*0208*/ 	.word	0x000000ff
        /*020c*/ 	.word	0x00000048
        /*0210*/ 	.short	0x0100
        /*0212*/ 	.byte	0x04
	.zero		1


	//   ....[19]....
        /*0214*/ 	.word	0x00000730
        /*0218*/ 	.word	0x000000ff
        /*021c*/ 	.word	0x00000108
        /*0220*/ 	.short	0x0100
        /*0222*/ 	.byte	0x04
	.zero		1


	//   ....[20]....
        /*0224*/ 	.word	0x00000740
        /*0228*/ 	.word	0x000000ff
        /*022c*/ 	.word	0x00000050
        /*0230*/ 	.short	0x0100
        /*0232*/ 	.byte	0x04
	.zero		1


	//   ....[21]....
        /*0234*/ 	.word	0x00000750
        /*0238*/ 	.word	0x000000ff
        /*023c*/ 	.word	0x00000110
        /*0240*/ 	.short	0x0100
        /*0242*/ 	.byte	0x04
	.zero		1


	//   ....[22]....
        /*0244*/ 	.word	0x00000760
        /*0248*/ 	.word	0x000000ff
        /*024c*/ 	.word	0x00000058
        /*0250*/ 	.short	0x0100
        /*0252*/ 	.byte	0x04
	.zero		1


	//   ....[23]....
        /*0254*/ 	.word	0x00000770
        /*0258*/ 	.word	0x000000ff
        /*025c*/ 	.word	0x00000118
        /*0260*/ 	.short	0x0100
        /*0262*/ 	.byte	0x04
	.zero		1


	//   ....[24]....
        /*0264*/ 	.word	0x00000780
        /*0268*/ 	.word	0x000000ff
        /*026c*/ 	.word	0x00000060
        /*0270*/ 	.short	0x0100
        /*0272*/ 	.byte	0x04
	.zero		1


	//   ....[25]....
        /*0274*/ 	.word	0x00000790
        /*0278*/ 	.word	0x000000ff
        /*027c*/ 	.word	0x00000120
        /*0280*/ 	.short	0x0100
        /*0282*/ 	.byte	0x04
	.zero		1


	//   ....[26]....
        /*0284*/ 	.word	0x000007a0
        /*0288*/ 	.word	0x000000ff
        /*028c*/ 	.word	0x00000068
        /*0290*/ 	.short	0x0100
        /*0292*/ 	.byte	0x04
	.zero		1


	//   ....[27]....
        /*0294*/ 	.word	0x000007b0
        /*0298*/ 	.word	0x000000ff
        /*029c*/ 	.word	0x00000128
        /*02a0*/ 	.short	0x0100
        /*02a2*/ 	.byte	0x04
	.zero		1


	//   ....[28]....
        /*02a4*/ 	.word	0x000007c0
        /*02a8*/ 	.word	0x000000ff
        /*02ac*/ 	.word	0x00000070
        /*02b0*/ 	.short	0x0100
        /*02b2*/ 	.byte	0x04
	.zero		1


	//   ....[29]....
        /*02b4*/ 	.word	0x000007d0
        /*02b8*/ 	.word	0x000000ff
        /*02bc*/ 	.word	0x00000130
        /*02c0*/ 	.short	0x0100
        /*02c2*/ 	.byte	0x04
	.zero		1


	//   ....[30]....
        /*02c4*/ 	.word	0x000007e0
        /*02c8*/ 	.word	0x000000ff
        /*02cc*/ 	.word	0x00000078
        /*02d0*/ 	.short	0x0100
        /*02d2*/ 	.byte	0x04
	.zero		1


	//   ....[31]....
        /*02d4*/ 	.word	0x000007f0
        /*02d8*/ 	.word	0x000000ff
        /*02dc*/ 	.word	0x00000138
        /*02e0*/ 	.short	0x0100
        /*02e2*/ 	.byte	0x04
	.zero		1


	//   ....[32]....
        /*02e4*/ 	.word	0x00000800
        /*02e8*/ 	.word	0x000000ff
        /*02ec*/ 	.word	0x00000080
        /*02f0*/ 	.short	0x0100
        /*02f2*/ 	.byte	0x04
	.zero		1


	//   ....[33]....
        /*02f4*/ 	.word	0x00000810
        /*02f8*/ 	.word	0x000000ff
        /*02fc*/ 	.word	0x00000140
        /*0300*/ 	.short	0x0100
        /*0302*/ 	.byte	0x04
	.zero		1


	//   ....[34]....
        /*0304*/ 	.word	0x00000820
        /*0308*/ 	.word	0x000000ff
        /*030c*/ 	.word	0x00000088
        /*0310*/ 	.short	0x0100
        /*0312*/ 	.byte	0x04
	.zero		1


	//   ....[35]....
        /*0314*/ 	.word	0x00000830
        /*0318*/ 	.word	0x000000ff
        /*031c*/ 	.word	0x00000148
        /*0320*/ 	.short	0x0100
        /*0322*/ 	.byte	0x04
	.zero		1


	//   ....[36]....
        /*0324*/ 	.word	0x00000840
        /*0328*/ 	.word	0x000000ff
        /*032c*/ 	.word	0x00000090
        /*0330*/ 	.short	0x0100
        /*0332*/ 	.byte	0x04
	.zero		1


	//   ....[37]....
        /*0334*/ 	.word	0x00000850
        /*0338*/ 	.word	0x000000ff
        /*033c*/ 	.word	0x00000150
        /*0340*/ 	.short	0x0100
        /*0342*/ 	.byte	0x04
	.zero		1


	//   ....[38]....
        /*0344*/ 	.word	0x00000860
        /*0348*/ 	.word	0x000000ff
        /*034c*/ 	.word	0x00000098
        /*0350*/ 	.short	0x0100
        /*0352*/ 	.byte	0x04
	.zero		1


	//   ....[39]....
        /*0354*/ 	.word	0x00000870
        /*0358*/ 	.word	0x000000ff
        /*035c*/ 	.word	0x00000158
        /*0360*/ 	.short	0x0100
        /*0362*/ 	.byte	0x04
	.zero		1


	//   ....[40]....
        /*0364*/ 	.word	0x00000880
        /*0368*/ 	.word	0x000000ff
        /*036c*/ 	.word	0x000000a0
        /*0370*/ 	.short	0x0100
        /*0372*/ 	.byte	0x04
	.zero		1


	//   ....[41]....
        /*0374*/ 	.word	0x00000890
        /*0378*/ 	.word	0x000000ff
        /*037c*/ 	.word	0x00000160
        /*0380*/ 	.short	0x0100
        /*0382*/ 	.byte	0x04
	.zero		1


	//   ....[42]....
        /*0384*/ 	.word	0x000008a0
        /*0388*/ 	.word	0x000000ff
        /*038c*/ 	.word	0x000000a8
        /*0390*/ 	.short	0x0100
        /*0392*/ 	.byte	0x04
	.zero		1


	//   ....[43]....
        /*0394*/ 	.word	0x000008b0
        /*0398*/ 	.word	0x000000ff
        /*039c*/ 	.word	0x00000168
        /*03a0*/ 	.short	0x0100
        /*03a2*/ 	.byte	0x04
	.zero		1


	//   ....[44]....
        /*03a4*/ 	.word	0x000008c0
        /*03a8*/ 	.word	0x000000ff
        /*03ac*/ 	.word	0x000000b0
        /*03b0*/ 	.short	0x0100
        /*03b2*/ 	.byte	0x04
	.zero		1


	//   ....[45]....
        /*03b4*/ 	.word	0x000008d0
        /*03b8*/ 	.word	0x000000ff
        /*03bc*/ 	.word	0x00000170
        /*03c0*/ 	.short	0x0100
        /*03c2*/ 	.byte	0x04
	.zero		1


	//   ....[46]....
        /*03c4*/ 	.word	0x000008e0
        /*03c8*/ 	.word	0x000000ff
        /*03cc*/ 	.word	0x000000b8
        /*03d0*/ 	.short	0x0100
        /*03d2*/ 	.byte	0x04
	.zero		1


	//   ....[47]....
        /*03d4*/ 	.word	0x000008f0
        /*03d8*/ 	.word	0x000000ff
        /*03dc*/ 	.word	0x00000178
        /*03e0*/ 	.short	0x0100
        /*03e2*/ 	.byte	0x04
	.zero		1


	//   ....[48]....
        /*03e4*/ 	.word	0x00000a30
        /*03e8*/ 	.word	0x000000ff
        /*03ec*/ 	.word	0x00000180
        /*03f0*/ 	.short	0x0100
        /*03f2*/ 	.byte	0x04
	.zero		1


	//   ....[49]....
        /*03f4*/ 	.word	0x00000a40
        /*03f8*/ 	.word	0x000000ff
        /*03fc*/ 	.word	0x00000190
        /*0400*/ 	.short	0x0100
        /*0402*/ 	.byte	0x04
	.zero		1


	//   ....[50]....
        /*0404*/ 	.word	0x00000a50
        /*0408*/ 	.word	0x000000ff
        /*040c*/ 	.word	0x00000188
        /*0410*/ 	.short	0x0100
        /*0412*/ 	.byte	0x04
	.zero		1


	//   ....[51]....
        /*0414*/ 	.word	0x00000a60
        /*0418*/ 	.word	0x000000ff
        /*041c*/ 	.word	0x00000198
        /*0420*/ 	.short	0x0100
        /*0422*/ 	.byte	0x04
	.zero		1


	//   ....[52]....
        /*0424*/ 	.word	0x00000b50
        /*0428*/ 	.word	0x000000ff
        /*042c*/ 	.word	0x000001a0
        /*0430*/ 	.short	0x0100
        /*0432*/ 	.byte	0x06
	.zero		1


	//   ....[53]....
        /*0434*/ 	.word	0x00000b60
        /*0438*/ 	.word	0x000000ff
        /*043c*/ 	.word	0x000001a8
        /*0440*/ 	.short	0x0100
        /*0442*/ 	.byte	0x06
	.zero		1


	//   ....[54]....
        /*0444*/ 	.word	0x00000ca0
        /*0448*/ 	.word	0x000000ff
        /*044c*/ 	.word	0x000001b0
        /*0450*/ 	.short	0x0100
        /*0452*/ 	.byte	0x06
	.zero		1


	//   ....[55]....
        /*0454*/ 	.word	0x00000cb0
        /*0458*/ 	.word	0x000000ff
        /*045c*/ 	.word	0x000001b8
        /*0460*/ 	.short	0x0100
        /*0462*/ 	.byte	0x06
	.zero		1


	//   ....[56]....
        /*0464*/ 	.word	0x00000e00
        /*0468*/ 	.word	0x000000ff
        /*046c*/ 	.word	0x000001c0
        /*0470*/ 	.short	0x0100
        /*0472*/ 	.byte	0x04
	.zero		1


	//   ....[57]....
        /*0474*/ 	.word	0x00000e10
        /*0478*/ 	.word	0x000000ff
        /*047c*/ 	.word	0x000001d0
        /*0480*/ 	.short	0x0100
        /*0482*/ 	.byte	0x04
	.zero		1


	//   ....[58]....
        /*0484*/ 	.word	0x00000e20
        /*0488*/ 	.word	0x000000ff
        /*048c*/ 	.word	0x000001c8
        /*0490*/ 	.short	0x0100
        /*0492*/ 	.byte	0x04
	.zero		1


	//   ....[59]....
        /*0494*/ 	.word	0x00000e30
        /*0498*/ 	.word	0x000000ff
        /*049c*/ 	.word	0x000001d8
        /*04a0*/ 	.short	0x0100
        /*04a2*/ 	.byte	0x04
	.zero		1


	//   ....[60]....
        /*04a4*/ 	.word	0x000017b0
        /*04a8*/ 	.word	0x000000ff
        /*04ac*/ 	.word	0x000000c0
        /*04b0*/ 	.short	0x010a
        /*04b2*/ 	.byte	0x04
	.zero		1


	//   ....[61]....
        /*04b4*/ 	.word	0x00001ac0
        /*04b8*/ 	.word	0x000000ff
        /*04bc*/ 	.word	0x000000c0
        /*04c0*/ 	.short	0x010a
        /*04c2*/ 	.byte	0x09
	.zero		1


	//   ....[62]....
        /*04c4*/ 	.word	0x00001c30
        /*04c8*/ 	.word	0x000000ff
        /*04cc*/ 	.word	0x000000c0
        /*04d0*/ 	.short	0x010a
        /*04d2*/ 	.byte	0x08
	.zero		1


	//   ....[63]....
        /*04d4*/ 	.word	0x00001e40
        /*04d8*/ 	.word	0x000000ff
        /*04dc*/ 	.word	0x000001a8
        /*04e0*/ 	.short	0x0101
        /*04e2*/ 	.byte	0x24
	.zero		1


	//   ....[64]....
        /*04e4*/ 	.word	0x00001e70
        /*04e8*/ 	.word	0x000000ff
        /*04ec*/ 	.word	0x000000c0
        /*04f0*/ 	.short	0x010a
        /*04f2*/ 	.byte	0x04
	.zero		1


	//   ....[65]....
        /*04f4*/ 	.word	0x00002150
        /*04f8*/ 	.word	0x000000ff
        /*04fc*/ 	.word	0x000000c0
        /*0500*/ 	.short	0x010a
        /*0502*/ 	.byte	0x09
	.zero		1


	//   ....[66]....
        /*0504*/ 	.word	0x000022c0
        /*0508*/ 	.word	0x000000ff
        /*050c*/ 	.word	0x000000c0
        /*0510*/ 	.short	0x010a
        /*0512*/ 	.byte	0x08
	.zero		1


	//   ....[67]....
        /*0514*/ 	.word	0x000024e0
        /*0518*/ 	.word	0x000000ff
        /*051c*/ 	.word	0x000001b0
        /*0520*/ 	.short	0x010a
        /*0522*/ 	.byte	0x24
	.zero		1


	//   ....[68]....
        /*0524*/ 	.word	0x000025a0
        /*0528*/ 	.word	0x000000ff
        /*052c*/ 	.word	0x00000000
        /*0530*/ 	.short	0x0101
        /*0532*/ 	.byte	0x04
	.zero		1


	//   ....[69]....
        /*0534*/ 	.word	0x00002ba0
        /*0538*/ 	.word	0x000000ff
        /*053c*/ 	.word	0x00000000
        /*0540*/ 	.short	0x010a
        /*0542*/ 	.byte	0x04
	.zero		1


	//   ....[70]....
        /*0544*/ 	.word	0x00002c40
        /*0548*/ 	.word	0x000000ff
        /*054c*/ 	.word	0x00000000
        /*0550*/ 	.short	0x010a
        /*0552*/ 	.byte	0x05
	.zero		1


	//   ....[71]....
        /*0554*/ 	.word	0x00002ce0
        /*0558*/ 	.word	0x000000ff
        /*055c*/ 	.word	0x00000000
        /*0560*/ 	.short	0x010a
        /*0562*/ 	.byte	0x05
	.zero		1


	//   ....[72]....
        /*0564*/ 	.word	0x00002d80
        /*0568*/ 	.word	0x000000ff
        /*056c*/ 	.word	0x00000000
        /*0570*/ 	.short	0x010a
        /*0572*/ 	.byte	0x05
	.zero		1


	//   ....[73]....
        /*0574*/ 	.word	0x00002e20
        /*0578*/ 	.word	0x000000ff
        /*057c*/ 	.word	0x00000000
        /*0580*/ 	.short	0x010a
        /*0582*/ 	.byte	0x05
	.zero		1


	//   ....[74]....
        /*0584*/ 	.word	0x00002ec0
        /*0588*/ 	.word	0x000000ff
        /*058c*/ 	.word	0x00000000
        /*0590*/ 	.short	0x010a
        /*0592*/ 	.byte	0x05
	.zero		1


	//   ....[75]....
        /*0594*/ 	.word	0x00002f60
        /*0598*/ 	.word	0x000000ff
        /*059c*/ 	.word	0x00000000
        /*05a0*/ 	.short	0x010a
        /*05a2*/ 	.byte	0x05
	.zero		1


	//   ....[76]....
        /*05a4*/ 	.word	0x00003000
        /*05a8*/ 	.word	0x000000ff
        /*05ac*/ 	.word	0x00000000
        /*05b0*/ 	.short	0x010a
        /*05b2*/ 	.byte	0x05
	.zero		1


	//   ....[77]....
        /*05b4*/ 	.word	0x000030a0
        /*05b8*/ 	.word	0x000000ff
        /*05bc*/ 	.word	0x00000000
        /*05c0*/ 	.short	0x010a
        /*05c2*/ 	.byte	0x05
	.zero		1


	//   ....[78]....
        /*05c4*/ 	.word	0x00003140
        /*05c8*/ 	.word	0x000000ff
        /*05cc*/ 	.word	0x00000000
        /*05d0*/ 	.short	0x010a
        /*05d2*/ 	.byte	0x05
	.zero		1


	//   ....[79]....
        /*05d4*/ 	.word	0x000031e0
        /*05d8*/ 	.word	0x000000ff
        /*05dc*/ 	.word	0x00000000
        /*05e0*/ 	.short	0x010a
        /*05e2*/ 	.byte	0x05
	.zero		1


	//   ....[80]....
        /*05e4*/ 	.word	0x00003280
        /*05e8*/ 	.word	0x000000ff
        /*05ec*/ 	.word	0x00000000
        /*05f0*/ 	.short	0x010a
        /*05f2*/ 	.byte	0x05
	.zero		1


	//   ....[81]....
        /*05f4*/ 	.word	0x00003320
        /*05f8*/ 	.word	0x000000ff
        /*05fc*/ 	.word	0x00000000
        /*0600*/ 	.short	0x010a
        /*0602*/ 	.byte	0x05
	.zero		1


	//   ....[82]....
        /*0604*/ 	.word	0x000033c0
        /*0608*/ 	.word	0x000000ff
        /*060c*/ 	.word	0x00000000
        /*0610*/ 	.short	0x010a
        /*0612*/ 	.byte	0x05
	.zero		1


	//   ....[83]....
        /*0614*/ 	.word	0x00003460
        /*0618*/ 	.word	0x000000ff
        /*061c*/ 	.word	0x00000000
        /*0620*/ 	.short	0x010a
        /*0622*/ 	.byte	0x05
	.zero		1


	//   ....[84]....
        /*0624*/ 	.word	0x00003500
        /*0628*/ 	.word	0x000000ff
        /*062c*/ 	.word	0x00000000
        /*0630*/ 	.short	0x010a
        /*0632*/ 	.byte	0x05
	.zero		1


	//   ....[85]....
        /*0634*/ 	.word	0x000035a0
        /*0638*/ 	.word	0x000000ff
        /*063c*/ 	.word	0x00000000
        /*0640*/ 	.short	0x010a
        /*0642*/ 	.byte	0x05
	.zero		1


	//   ....[86]....
        /*0644*/ 	.word	0x00003640
        /*0648*/ 	.word	0x000000ff
        /*064c*/ 	.word	0x00000000
        /*0650*/ 	.short	0x010a
        /*0652*/ 	.byte	0x05
	.zero		1


	//   ....[87]....
        /*0654*/ 	.word	0x000036e0
        /*0658*/ 	.word	0x000000ff
        /*065c*/ 	.word	0x00000000
        /*0660*/ 	.short	0x010a
        /*0662*/ 	.byte	0x05
	.zero		1


	//   ....[88]....
        /*0664*/ 	.word	0x00003780
        /*0668*/ 	.word	0x000000ff
        /*066c*/ 	.word	0x00000000
        /*0670*/ 	.short	0x010a
        /*0672*/ 	.byte	0x05
	.zero		1


	//   ....[89]....
        /*0674*/ 	.word	0x00003820
        /*0678*/ 	.word	0x000000ff
        /*067c*/ 	.word	0x00000000
        /*0680*/ 	.short	0x010a
        /*0682*/ 	.byte	0x05
	.zero		1


	//   ....[90]....
        /*0684*/ 	.word	0x000038c0
        /*0688*/ 	.word	0x000000ff
        /*068c*/ 	.word	0x00000000
        /*0690*/ 	.short	0x010a
        /*0692*/ 	.byte	0x05
	.zero		1


	//   ....[91]....
        /*0694*/ 	.word	0x00003960
        /*0698*/ 	.word	0x000000ff
        /*069c*/ 	.word	0x00000000
        /*06a0*/ 	.short	0x010a
        /*06a2*/ 	.byte	0x05
	.zero		1


	//   ....[92]....
        /*06a4*/ 	.word	0x00003a10
        /*06a8*/ 	.word	0x00000000
        /*06ac*/ 	.word	0x00000000
        /*06b0*/ 	.short	0x010a
        /*06b2*/ 	.byte	0xff
	.zero		1


	//   ....[93]....
        /*06b4*/ 	.word	0x00003b60
        /*06b8*/ 	.word	0x000000ff
        /*06bc*/ 	.word	0x000001b8
        /*06c0*/ 	.short	0x010a
        /*06c2*/ 	.byte	0x04
	.zero		1


	//   ....[94]....
        /*06c4*/ 	.word	0x00003c00
        /*06c8*/ 	.word	0x000000ff
        /*06cc*/ 	.word	0x000001b0
        /*06d0*/ 	.short	0x010a
        /*06d2*/ 	.byte	0x04
	.zero		1


	//   ....[95]....
        /*06d4*/ 	.word	0x00003ca0
        /*06d8*/ 	.word	0x000000ff
        /*06dc*/ 	.word	0x00000000
        /*06e0*/ 	.short	0x0101
        /*06e2*/ 	.byte	0x05
	.zero		1


	//   ....[96]....
        /*06e4*/ 	.word	0x00003ce0
        /*06e8*/ 	.word	0x000000ff
        /*06ec*/ 	.word	0x000001b8
        /*06f0*/ 	.short	0x0106
        /*06f2*/ 	.byte	0x04
	.zero		1


	//   ....[97]....
        /*06f4*/ 	.word	0x00003d20
        /*06f8*/ 	.word	0x00000000
        /*06fc*/ 	.word	0x000001b8
        /*0700*/ 	.short	0x010a
        /*0702*/ 	.byte	0xff
	.zero		1


	//   ....[98]....
        /*0704*/ 	.word	0x00004220
        /*0708*/ 	.word	0x000000ff
        /*070c*/ 	.word	0x000001b0
        /*0710*/ 	.short	0x010a
        /*0712*/ 	.byte	0x0e
	.zero		1


	//   ....[99]....
        /*0714*/ 	.word	0x000042d0
        /*0718*/ 	.word	0x000000ff
        /*071c*/ 	.word	0x00000000
        /*0720*/ 	.short	0x0101
        /*0722*/ 	.byte	0x16
	.zero		1


	//   ....[100]....
        /*0724*/ 	.word	0x000042e0
        /*0728*/ 	.word	0x000000ff
        /*072c*/ 	.word	0x000001d0
        /*0730*/ 	.short	0x010a
        /*0732*/ 	.byte	0x12
	.zero		1


	//   ....[101]....
        /*0734*/ 	.word	0x00004380
        /*0738*/ 	.word	0x000000ff
        /*073c*/ 	.word	0x00000000
        /*0740*/ 	.short	0x010a
        /*0742*/ 	.byte	0x04
	.zero		1


	//   ....[102]....
        /*0744*/ 	.word	0x000043e0
        /*0748*/ 	.word	0x000000ff
        /*074c*/ 	.word	0x00000000
        /*0750*/ 	.short	0x010a
        /*0752*/ 	.byte	0x0b
	.zero		1


	//   ....[103]....
        /*0754*/ 	.word	0x00004520
        /*0758*/ 	.word	0x000000ff
        /*075c*/ 	.word	0x00000000
        /*0760*/ 	.short	0x010a
        /*0762*/ 	.byte	0x05
	.zero		1


	//   ....[104]....
        /*0764*/ 	.word	0x000046f0
        /*0768*/ 	.word	0x000000ff
        /*076c*/ 	.word	0x00000000
        /*0770*/ 	.short	0x010a
        /*0772*/ 	.byte	0x04
	.zero		1


	//   ....[105]....
        /*0774*/ 	.word	0x00004780
        /*0778*/ 	.word	0x000000ff
        /*077c*/ 	.word	0x00000000
        /*0780*/ 	.short	0x010a
        /*0782*/ 	.byte	0x04
	.zero		1


	//   ....[106]....
        /*0784*/ 	.word	0x00004d10
        /*0788*/ 	.word	0x000000ff
        /*078c*/ 	.word	0x000001b0
        /*0790*/ 	.short	0x010a
        /*0792*/ 	.byte	0x16
	.zero		1


	//   ....[107]....
        /*0794*/ 	.word	0x00004db0
        /*0798*/ 	.word	0x000000ff
        /*079c*/ 	.word	0x00000000
        /*07a0*/ 	.short	0x0101
        /*07a2*/ 	.byte	0x2d
	.zero		1


	//   ....[108]....
        /*07a4*/ 	.word	0x00005300
        /*07a8*/ 	.word	0x000000ff
        /*07ac*/ 	.word	0x000001a8
        /*07b0*/ 	.short	0x010a
        /*07b2*/ 	.byte	0x16
	.zero		1


	//   ....[109]....
        /*07b4*/ 	.word	0x000054a0
        /*07b8*/ 	.word	0x000000ff
        /*07bc*/ 	.word	0x00000190
        /*07c0*/ 	.short	0x010a
        /*07c2*/ 	.byte	0x16
	.zero		1


	//   ....[110]....
        /*07c4*/ 	.word	0x00005790
        /*07c8*/ 	.word	0x000000ff
        /*07cc*/ 	.word	0x00000180
        /*07d0*/ 	.short	0x010b
        /*07d2*/ 	.byte	0x16
	.zero		1


	//   ....[111]....
        /*07d4*/ 	.word	0x000057a0
        /*07d8*/ 	.word	0x000000ff
        /*07dc*/ 	.word	0x00000000
        /*07e0*/ 	.short	0x0101
        /*07e2*/ 	.byte	0x2f
	.zero		1


	//   ....[112]....
        /*07e4*/ 	.word	0x000057b0
        /*07e8*/ 	.word	0x000000ff
        /*07ec*/ 	.word	0x00000198
        /*07f0*/ 	.short	0x010a
        /*07f2*/ 	.byte	0x16
	.zero		1


	//   ....[113]....
        /*07f4*/ 	.word	0x00005960
        /*07f8*/ 	.word	0x000000ff
        /*07fc*/ 	.word	0x00000188
        /*0800*/ 	.short	0x010b
        /*0802*/ 	.byte	0x16
	.zero		1


	//   ....[114]....
        /*0804*/ 	.word	0x00005970
        /*0808*/ 	.word	0x000000ff
        /*080c*/ 	.word	0x00000000
        /*0810*/ 	.short	0x0101
        /*0812*/ 	.byte	0x2e
	.zero		1


	//   ....[115]....
        /*0814*/ 	.word	0x000059a0
        /*0818*/ 	.word	0x000000ff
        /*081c*/ 	.word	0x00000190
        /*0820*/ 	.short	0x010a
        /*0822*/ 	.byte	0x16
	.zero		1


	//   ....[116]....
        /*0824*/ 	.word	0x000059e0
        /*0828*/ 	.word	0x00000000
        /*082c*/ 	.word	0x00000198
        /*0830*/ 	.short	0x010a
        /*0832*/ 	.byte	0xff
	.zero		1


	//   ....[117]....
        /*0834*/ 	.word	0x00005db0
        /*0838*/ 	.word	0x000000ff
        /*083c*/ 	.word	0x000001b0
        /*0840*/ 	.short	0x010a
        /*0842*/ 	.byte	0x31
	.zero		1


	//   ....[118]....
        /*0844*/ 	.word	0x00005e80
        /*0848*/ 	.word	0x000000ff
        /*084c*/ 	.word	0x00000000
        /*0850*/ 	.short	0x0101
        /*0852*/ 	.byte	0x04
	.zero		1


	//   ....[119]....
        /*0854*/ 	.word	0x00006b00
        /*0858*/ 	.word	0x00000000
        /*085c*/ 	.word	0x00000180
        /*0860*/ 	.short	0x010a
        /*0862*/ 	.byte	0xff
	.zero		1


	//   ....[120]....
        /*0864*/ 	.word	0x00006bb0
        /*0868*/ 	.word	0x000000c5
        /*086c*/ 	.word	0x000001c0
        /*0870*/ 	.short	0x010a
        /*0872*/ 	.byte	0xff
	.zero		1


	//   ....[121]....
        /*0874*/ 	.word	0x00006e30
        /*0878*/ 	.word	0x00000000
        /*087c*/ 	.word	0x00000180
        /*0880*/ 	.short	0x010a
        /*0882*/ 	.byte	0xff
	.zero		1


	//   ....[122]....
        /*0884*/ 	.word	0x00006f80
        /*0888*/ 	.word	0x00000002
        /*088c*/ 	.word	0x00000000
        /*0890*/ 	.short	0x0101
        /*0892*/ 	.byte	0xff
	.zero		1


	//   ....[123]....
        /*0894*/ 	.word	0x00006fe0
        /*0898*/ 	.word	0x000000c5
        /*089c*/ 	.word	0x000001c0
        /*08a0*/ 	.short	0x010a
        /*08a2*/ 	.byte	0xff
	.zero		1


	//   ....[124]....
        /*08a4*/ 	.word	0x000083c0
        /*08a8*/ 	.word	0x000000cf
        /*08ac*/ 	.word	0x00000180
        /*08b0*/ 	.short	0x010a
        /*08b2*/ 	.byte	0xff
	.zero		1


	//   ....[125]....
        /*08b4*/ 	.word	0x000084a0
        /*08b8*/ 	.word	0x000000cf
        /*08bc*/ 	.word	0x00000180
        /*08c0*/ 	.short	0x010a
        /*08c2*/ 	.byte	0xff
	.zero		1


	//   ....[126]....
        /*08c4*/ 	.word	0x000085d0
        /*08c8*/ 	.word	0x00000000
        /*08cc*/ 	.word	0x00000000
        /*08d0*/ 	.short	0x0101
        /*08d2*/ 	.byte	0xff
	.zero		1


	//   ....[127]....
        /*08d4*/ 	.word	0x00008bf0
        /*08d8*/ 	.word	0x000000ff
        /*08dc*/ 	.word	0x00000000
        /*08e0*/ 	.short	0x0101
        /*08e2*/ 	.byte	0x04
	.zero		1


	//   ....[128]....
        /*08e4*/ 	.word	0x00009aa0
        /*08e8*/ 	.word	0x00000000
        /*08ec*/ 	.word	0x000000c0
        /*08f0*/ 	.short	0x010a
        /*08f2*/ 	.byte	0xff
	.zero		1


	//   ....[129]....
        /*08f4*/ 	.word	0x00009b00
        /*08f8*/ 	.word	0x00000000
        /*08fc*/ 	.word	0x000000c0
        /*0900*/ 	.short	0x010a
        /*0902*/ 	.byte	0xff
	.zero		1


	//   ....[130]....
        /*0904*/ 	.word	0x00009b60
        /*0908*/ 	.word	0x00000000
        /*090c*/ 	.word	0x000001b0
        /*0910*/ 	.short	0x010a
        /*0912*/ 	.byte	0xff
	.zero		1


	//   ....[131]....
        /*0914*/ 	.word	0x00009bc0
        /*0918*/ 	.word	0x00000000
        /*091c*/ 	.word	0x00000000
        /*0920*/ 	.short	0x010a
        /*0922*/ 	.byte	0xff
	.zero		1


	//   ....[132]....
        /*0924*/ 	.word	0x00009c20
        /*0928*/ 	.word	0x00000000
        /*092c*/ 	.word	0x00000000
        /*0930*/ 	.short	0x010a
        /*0932*/ 	.byte	0xff
	.zero		1


	//   ....[133]....
        /*0934*/ 	.word	0x00009c80
        /*0938*/ 	.word	0x00000000
        /*093c*/ 	.word	0x00000000
        /*0940*/ 	.short	0x010a
        /*0942*/ 	.byte	0xff
	.zero		1


	//   ....[134]....
        /*0944*/ 	.word	0x00009ce0
        /*0948*/ 	.word	0x00000000
        /*094c*/ 	.word	0x00000000
        /*0950*/ 	.short	0x010a
        /*0952*/ 	.byte	0xff
	.zero		1


	//   ....[135]....
        /*0954*/ 	.word	0x00009d40
        /*0958*/ 	.word	0x00000000
        /*095c*/ 	.word	0x00000000
        /*0960*/ 	.short	0x010a
        /*0962*/ 	.byte	0xff
	.zero		1


	//   ....[136]....
        /*0964*/ 	.word	0x00009da0
        /*0968*/ 	.word	0x00000000
        /*096c*/ 	.word	0x00000000
        /*0970*/ 	.short	0x010a
        /*0972*/ 	.byte	0xff
	.zero		1


	//   ....[137]....
        /*0974*/ 	.word	0x00009e00
        /*0978*/ 	.word	0x00000000
        /*097c*/ 	.word	0x00000000
        /*0980*/ 	.short	0x010a
        /*0982*/ 	.byte	0xff
	.zero		1


	//   ....[138]....
        /*0984*/ 	.word	0x00009e60
        /*0988*/ 	.word	0x00000000
        /*098c*/ 	.word	0x00000000
        /*0990*/ 	.short	0x010a
        /*0992*/ 	.byte	0xff
	.zero		1


	//   ....[139]....
        /*0994*/ 	.word	0x00009ec0
        /*0998*/ 	.word	0x00000000
        /*099c*/ 	.word	0x00000000
        /*09a0*/ 	.short	0x010a
        /*09a2*/ 	.byte	0xff
	.zero		1


	//   ....[140]....
        /*09a4*/ 	.word	0x00009f20
        /*09a8*/ 	.word	0x00000000
        /*09ac*/ 	.word	0x00000000
        /*09b0*/ 	.short	0x010a
        /*09b2*/ 	.byte	0xff
	.zero		1


	//   ....[141]....
        /*09b4*/ 	.word	0x00009f80
        /*09b8*/ 	.word	0x00000000
        /*09bc*/ 	.word	0x00000000
        /*09c0*/ 	.short	0x010a
        /*09c2*/ 	.byte	0xff
	.zero		1


	//   ....[142]....
        /*09c4*/ 	.word	0x00009fe0
        /*09c8*/ 	.word	0x00000000
        /*09cc*/ 	.word	0x00000000
        /*09d0*/ 	.short	0x010a
        /*09d2*/ 	.byte	0xff
	.zero		1


	//   ....[143]....
        /*09d4*/ 	.word	0x0000a040
        /*09d8*/ 	.word	0x00000000
        /*09dc*/ 	.word	0x00000000
        /*09e0*/ 	.short	0x010a
        /*09e2*/ 	.byte	0xff
	.zero		1


	//   ....[144]....
        /*09e4*/ 	.word	0x0000a0a0
        /*09e8*/ 	.word	0x00000000
        /*09ec*/ 	.word	0x00000000
        /*09f0*/ 	.short	0x010a
        /*09f2*/ 	.byte	0xff
	.zero		1


	//   ....[145]....
        /*09f4*/ 	.word	0x0000a100
        /*09f8*/ 	.word	0x00000000
        /*09fc*/ 	.word	0x00000000
        /*0a00*/ 	.short	0x010a
        /*0a02*/ 	.byte	0xff
	.zero		1


	//   ....[146]....
        /*0a04*/ 	.word	0x0000a160
        /*0a08*/ 	.word	0x00000000
        /*0a0c*/ 	.word	0x00000000
        /*0a10*/ 	.short	0x010a
        /*0a12*/ 	.byte	0xff
	.zero		1


	//   ....[147]....
        /*0a14*/ 	.word	0x0000a1c0
        /*0a18*/ 	.word	0x00000000
        /*0a1c*/ 	.word	0x00000000
        /*0a20*/ 	.short	0x010a
        /*0a22*/ 	.byte	0xff
	.zero		1


	//   ....[148]....
        /*0a24*/ 	.word	0x0000a220
        /*0a28*/ 	.word	0x00000000
        /*0a2c*/ 	.word	0x00000000
        /*0a30*/ 	.short	0x010a
        /*0a32*/ 	.byte	0xff
	.zero		1


	//   ....[149]....
        /*0a34*/ 	.word	0x0000a280
        /*0a38*/ 	.word	0x00000000
        /*0a3c*/ 	.word	0x00000000
        /*0a40*/ 	.short	0x010a
        /*0a42*/ 	.byte	0xff
	.zero		1


	//   ....[150]....
        /*0a44*/ 	.word	0x0000a2e0
        /*0a48*/ 	.word	0x00000000
        /*0a4c*/ 	.word	0x00000000
        /*0a50*/ 	.short	0x010a
        /*0a52*/ 	.byte	0xff
	.zero		1


	//   ....[151]....
        /*0a54*/ 	.word	0x0000a340
        /*0a58*/ 	.word	0x00000000
        /*0a5c*/ 	.word	0x00000000
        /*0a60*/ 	.short	0x010a
        /*0a62*/ 	.byte	0xff
	.zero		1


	//   ....[152]....
        /*0a64*/ 	.word	0x0000a3a0
        /*0a68*/ 	.word	0x00000000
        /*0a6c*/ 	.word	0x00000000
        /*0a70*/ 	.short	0x010a
        /*0a72*/ 	.byte	0xff
	.zero		1


	//   ....[153]....
        /*0a74*/ 	.word	0x0000a400
        /*0a78*/ 	.word	0x00000000
        /*0a7c*/ 	.word	0x00000000
        /*0a80*/ 	.short	0x010a
        /*0a82*/ 	.byte	0xff
	.zero		1


	//   ....[154]....
        /*0a84*/ 	.word	0x0000a460
        /*0a88*/ 	.word	0x00000004
        /*0a8c*/ 	.word	0x000001b8
        /*0a90*/ 	.short	0x010a
        /*0a92*/ 	.byte	0xff
	.zero		1


	//   ....[155]....
        /*0a94*/ 	.word	0x0000a4c0
        /*0a98*/ 	.word	0x00000004
        /*0a9c*/ 	.word	0x000001b0
        /*0aa0*/ 	.short	0x010a
        /*0aa2*/ 	.byte	0xff
	.zero		1


	//   ....[156]....
        /*0aa4*/ 	.word	0x0000a520
        /*0aa8*/ 	.word	0x00000000
        /*0aac*/ 	.word	0x000001b0
        /*0ab0*/ 	.short	0x010a
        /*0ab2*/ 	.byte	0xff
	.zero		1


	//   ....[157]....
        /*0ab4*/ 	.word	0x0000a580
        /*0ab8*/ 	.word	0x00000005
        /*0abc*/ 	.word	0x000001d0
        /*0ac0*/ 	.short	0x010a
        /*0ac2*/ 	.byte	0xff
	.zero		1


	//   ....[158]....
        /*0ac4*/ 	.word	0x0000a5e0
        /*0ac8*/ 	.word	0x00000000
        /*0acc*/ 	.word	0x00000000
        /*0ad0*/ 	.short	0x010a
        /*0ad2*/ 	.byte	0xff
	.zero		1


	//   ....[159]....
        /*0ad4*/ 	.word	0x0000a640
        /*0ad8*/ 	.word	0x00000000
        /*0adc*/ 	.word	0x00000000
        /*0ae0*/ 	.short	0x010a
        /*0ae2*/ 	.byte	0xff
	.zero		1


	//   ....[160]....
        /*0ae4*/ 	.word	0x0000a6a0
        /*0ae8*/ 	.word	0x00000000
        /*0aec*/ 	.word	0x00000000
        /*0af0*/ 	.short	0x010a
        /*0af2*/ 	.byte	0xff
	.zero		1


	//   ....[161]....
        /*0af4*/ 	.word	0x0000a700
        /*0af8*/ 	.word	0x00000000
        /*0afc*/ 	.word	0x000001b0
        /*0b00*/ 	.short	0x010a
        /*0b02*/ 	.byte	0xff
	.zero		1


	//   ....[162]....
        /*0b04*/ 	.word	0x0000a760
        /*0b08*/ 	.word	0x00000000
        /*0b0c*/ 	.word	0x000001a8
        /*0b10*/ 	.short	0x010a
        /*0b12*/ 	.byte	0xff
	.zero		1


	//   ....[163]....
        /*0b14*/ 	.word	0x0000a7c0
        /*0b18*/ 	.word	0x00000002
        /*0b1c*/ 	.word	0x00000190
        /*0b20*/ 	.short	0x010a
        /*0b22*/ 	.byte	0xff
	.zero		1


	//   ....[164]....
        /*0b24*/ 	.word	0x0000a820
        /*0b28*/ 	.word	0x00000000
        /*0b2c*/ 	.word	0x00000198
        /*0b30*/ 	.short	0x010a
        /*0b32*/ 	.byte	0xff
	.zero		1


	//   ....[165]....
        /*0b34*/ 	.word	0x0000a880
        /*0b38*/ 	.word	0x00000000
        /*0b3c*/ 	.word	0x00000190
        /*0b40*/ 	.short	0x010a
        /*0b42*/ 	.byte	0xff
	.zero		1


	//   ....[166]....
        /*0b44*/ 	.word	0x0000a8e0
        /*0b48*/ 	.word	0x00000000
        /*0b4c*/ 	.word	0x000001b0
        /*0b50*/ 	.short	0x010a
        /*0b52*/ 	.byte	0xff
	.zero		1


	//   ....[167]....
        /*0b54*/ 	.word	0x0000a930
        /*0b58*/ 	.word	0x00000000
        /*0b5c*/ 	.word	0x00000180
        /*0b60*/ 	.short	0x010a
        /*0b62*/ 	.byte	0xff
	.zero		1


	//   ....[168]....
        /*0b64*/ 	.word	0x0000a980
        /*0b68*/ 	.word	0x000000c5
        /*0b6c*/ 	.word	0x000001c0
        /*0b70*/ 	.short	0x010a
        /*0b72*/ 	.byte	0xff
	.zero		1


	//   ....[169]....
        /*0b74*/ 	.word	0x0000a9d0
        /*0b78*/ 	.word	0x000000cf
        /*0b7c*/ 	.word	0x00000180
        /*0b80*/ 	.short	0x010a
        /*0b82*/ 	.byte	0xff
	.zero		1


	//----- nvinfo : EIATTR_NUM_MBARRIERS
	.align		4
.L_47:
        /*0b84*/ 	.byte	0x03, 0x38
        /*0b86*/ 	.short	0x003c


	//----- nvinfo : EIATTR_EXIT_INSTR_OFFSETS
	.align		4
        /*0b88*/ 	.byte	0x04, 0x1c
        /*0b8a*/ 	.short	(.L_49 - .L_48)


	//   ....[0]....
.L_48:
        /*0b8c*/ 	.word	0x00003a40


	//   ....[1]....
        /*0b90*/ 	.word	0x00003cf0


	//   ....[2]....
        /*0b94*/ 	.word	0x00003d50


	//   ....[3]....
        /*0b98*/ 	.word	0x000049f0


	//   ....[4]....
        /*0b9c*/ 	.word	0x00005a10


	//   ....[5]....
        /*0ba0*/ 	.word	0x00005a50


	//   ....[6]....
        /*0ba4*/ 	.word	0x00009a80


	//----- nvinfo : EIATTR_MAX_THREADS
	.align		4
.L_49:
        /*0ba8*/ 	.byte	0x04, 0x05
        /*0baa*/ 	.short	(.L_51 - .L_50)
.L_50:
        /*0bac*/ 	.word	0x00000100
        /*0bb0*/ 	.word	0x00000001
        /*0bb4*/ 	.word	0x00000001


	//----- nvinfo : EIATTR_CRS_STACK_SIZE
	.align		4
.L_51:
        /*0bb8*/ 	.byte	0x04, 0x1e
        /*0bba*/ 	.short	(.L_53 - .L_52)
.L_52:
        /*0bbc*/ 	.word	0x00000000


	//----- nvinfo : EIATTR_CBANK_PARAM_SIZE
	.align		4
.L_53:
        /*0bc0*/ 	.byte	0x03, 0x19
        /*0bc2*/ 	.short	0x0900


	//----- nvinfo : EIATTR_PARAM_CBANK
	.align		4
        /*0bc4*/ 	.byte	0x04, 0x0a
        /*0bc6*/ 	.short	(.L_55 - .L_54)
	.align		4
.L_54:
        /*0bc8*/ 	.word	index@(.nv.constant0._ZN7cutlass13device_kernelINS_4conv6kernel13ConvUniversalINS1_16ConvProblemShapeILNS1_8OperatorE1ELi3EEENS1_10collective14CollectiveConvINS1_47MainloopSm100TmaUmmaWarpSpecializedImplicitGemmILS5_1ELi24ELi3ELi1ELi2EN4cute5tupleIJNSA_1CILi1EEESD_SD_EEEEENSB_IJNSC_ILi128EEESG_NSB_IJNSC_ILi32EEEEEEEEENS_12float_e4m3_tESK_NSA_8TiledMMAINSA_8MMA_AtomIJNSA_10MMA_TraitsINSA_19SM100_MMA_F8F6F4_SSEJSK_SK_fSG_SG_NSA_17integral_constantINSA_4UMMA5MajorELSR_0EEENSP_ISR_LSR_1EEENSP_INSQ_7ScaleInELSU_0EEESV_EEEEEENSA_6LayoutISE_NSB_IJNSC_ILi0EEESZ_SZ_EEEEENSB_IJNSA_10UnderscoreES12_S12_EEEEENS7_6detail27Sm100ImplicitGemmTileTraitsINSA_20SM90_TMA_LOAD_IM2COLENSA_14ComposedLayoutINSA_7SwizzleILi1ELi4ELi3EEENSA_18smem_ptr_flag_bitsILi8EEENSY_INSB_IJNSC_ILi8EEESH_EEENSB_IJSH_SD_EEEEEEEvEENS16_INSA_13SM90_TMA_LOADENS18_INS19_ILi3ELi4ELi3EEES1C_NSY_INSB_IJSG_S1D_EEENSB_IJSD_SG_EEEEEEEvEEEENS_8epilogue10collective18CollectiveEpilogueINS1R_23Sm100TmaWarpSpecializedILi2ELi2ELi64ELb0ELb0EEEJSJ_NSB_IJNSY_ISG_SD_EENSY_INSC_ILi64EEESD_EEEEESK_NSB_IJNSB_IJllllEEESD_SZ_EEESK_S21_NS1R_6fusion15FusionCallbacksIS1V_NS22_17LinearCombinationISK_fSK_fLNS_15FloatRoundStyleE2EEESJ_S1Z_JEEENSA_5SM1004TMEM4LOAD26SM100_TMEM_LOAD_32dp32b64xES17_NS18_INS19_ILi2ELi4ELi3EEES1C_NSY_INSB_IJS1D_S1X_EEENSB_IJS1X_SD_EEEEEEENSA_39AutoVectorizingCopyWithAssumedAlignmentILi128EEENSA_21SM90_TMA_STORE_IM2COLES2G_S2I_S2I_EEEvvEEEEvNT_6ParamsE)
        /*0bcc*/ 	.short	0x0380
        /*0bce*/ 	.short	0x0900


	//----- nvinfo : EIATTR_SW_WAR
	.align		4
.L_55:
        /*0bd0*/ 	.byte	0x04, 0x36
        /*0bd2*/ 	.short	(.L_57 - .L_56)
.L_56:
        /*0bd4*/ 	.word	0x00000008
.L_57:


//--------------------- .nv.callgraph             --------------------------
	.section	.nv.callgraph,"",@"SHT_CUDA_CALLGRAPH"
	.align	4
	.sectionentsize	8
	.align		4
        /*0000*/ 	.word	0x00000000
	.align		4
        /*0004*/ 	.word	0xffffffff
	.align		4
        /*0008*/ 	.word	index@(_ZN7cutlass13device_kernelINS_4conv6kernel13ConvUniversalINS1_16ConvProblemShapeILNS1_8OperatorE1ELi3EEENS1_10collective14CollectiveConvINS1_47MainloopSm100TmaUmmaWarpSpecializedImplicitGemmILS5_1ELi24ELi3ELi1ELi2EN4cute5tupleIJNSA_1CILi1EEESD_SD_EEEEENSB_IJNSC_ILi128EEESG_NSB_IJNSC_ILi32EEEEEEEEENS_12float_e4m3_tESK_NSA_8TiledMMAINSA_8MMA_AtomIJNSA_10MMA_TraitsINSA_19SM100_MMA_F8F6F4_SSEJSK_SK_fSG_SG_NSA_17integral_constantINSA_4UMMA5MajorELSR_0EEENSP_ISR_LSR_1EEENSP_INSQ_7ScaleInELSU_0EEESV_EEEEEENSA_6LayoutISE_NSB_IJNSC_ILi0EEESZ_SZ_EEEEENSB_IJNSA_10UnderscoreES12_S12_EEEEENS7_6detail27Sm100ImplicitGemmTileTraitsINSA_20SM90_TMA_LOAD_IM2COLENSA_14ComposedLayoutINSA_7SwizzleILi1ELi4ELi3EEENSA_18smem_ptr_flag_bitsILi8EEENSY_INSB_IJNSC_ILi8EEESH_EEENSB_IJSH_SD_EEEEEEEvEENS16_INSA_13SM90_TMA_LOADENS18_INS19_ILi3ELi4ELi3EEES1C_NSY_INSB_IJSG_S1D_EEENSB_IJSD_SG_EEEEEEEvEEEENS_8epilogue10collective18CollectiveEpilogueINS1R_23Sm100TmaWarpSpecializedILi2ELi2ELi64ELb0ELb0EEEJSJ_NSB_IJNSY_ISG_SD_EENSY_INSC_ILi64EEESD_EEEEESK_NSB_IJNSB_IJllllEEESD_SZ_EEESK_S21_NS1R_6fusion15FusionCallbacksIS1V_NS22_17LinearCombinationISK_fSK_fLNS_15FloatRoundStyleE2EEESJ_S1Z_JEEENSA_5SM1004TMEM4LOAD26SM100_TMEM_LOAD_32dp32b64xES17_NS18_INS19_ILi2ELi4ELi3EEES1C_NSY_INSB_IJS1D_S1X_EEENSB_IJS1X_SD_EEEEEEENSA_39AutoVectorizingCopyWithAssumedAlignmentILi128EEENSA_21SM90_TMA_STORE_IM2COLES2G_S2I_S2I_EEEvvEEEEvNT_6ParamsE)
	.align		4
        /*000c*/ 	.word	index@(__assertfail)
	.align		4
        /*0010*/ 	.word	0x00000000
	.align		4
        /*0014*/ 	.word	0xfffffffe
	.align		4
        /*0018*/ 	.word	0x00000000
	.align		4
        /*001c*/ 	.word	0xfffffffd
	.align		4
        /*0020*/ 	.word	0x00000000
	.align		4
        /*0024*/ 	.word	0xfffffffc


//--------------------- .nv.constant4             --------------------------
	.section	.nv.constant4,"a",@progbits
	.align	8
	.align		8
.nv.constant4:
        /*0000*/ 	.dword	__assertfail
	.align		8
        /*0008*/ 	.dword	__unnamed_1
	.align		8
        /*0010*/ 	.dword	__unnamed_2
	.align		8
        /*0018*/ 	.dword	_ZN39_INTERNAL_0d245458_4_k_cu_0a6fcf74_33024cuda3std3__45__cpo5beginE
	.align		8
        /*0020*/ 	.dword	_ZN39_INTERNAL_0d245458_4_k_cu_0a6fcf74_33024cuda3std3__45__cpo3endE
	.align		8
        /*0028*/ 	.dword	_ZN39_INTERNAL_0d245458_4_k_cu_0a6fcf74_33024cuda3std3__45__cpo6cbeginE
	.align		8
        /*0030*/ 	.dword	_ZN39_INTERNAL_0d245458_4_k_cu_0a6fcf74_33024cuda3std3__45__cpo4cendE
	.align		8
        /*0038*/ 	.dword	_ZN39_INTERNAL_0d245458_4_k_cu_0a6fcf74_33024cuda3std3__441_GLOBAL__N__0d245458_4_k_cu_0a6fcf74_33026ignoreE
	.align		8
        /*0040*/ 	.dword	_ZN39_INTERNAL_0d245458_4_k_cu_0a6fcf74_33024cuda3std3__419piecewise_constructE
	.align		8
        /*0048*/ 	.dword	_ZN39_INTERNAL_0d245458_4_k_cu_0a6fcf74_33024cuda3std3__48in_placeE
	.align		8
        /*0050*/ 	.dword	_ZN39_INTERNAL_0d245458_4_k_cu_0a6fcf74_33024cuda3std6ranges3__45__cpo4swapE
	.align		8
        /*0058*/ 	.dword	_ZN39_INTERNAL_0d245458_4_k_cu_0a6fcf74_33024cuda3std6ranges3__45__cpo9iter_moveE
	.align		8
        /*0060*/ 	.dword	_ZN39_INTERNAL_0d245458_4_k_cu_0a6fcf74_33024cute7productE
	.align		8
        /*0068*/ 	.dword	_ZN39_INTERNAL_0d245458_4_k_cu_0a6fcf74_33024cute1_E
	.align		8
        /*0070*/ 	.dword	$str$27
	.align		8
        /*0078*/ 	.dword	$str$28
	.align		8
        /*0080*/ 	.dword	$str$29
	.align		8
        /*0088*/ 	.dword	$str$30


//--------------------- .text._ZN7cutlass13device_kernelINS_4conv6kernel13ConvUniversalINS1_16ConvProblemShapeILNS1_8OperatorE1ELi3EEENS1_10collective14CollectiveConvINS1_47MainloopSm100TmaUmmaWarpSpecializedImplicitGemmILS5_1ELi24ELi3ELi1ELi2EN4cute5tupleIJNSA_1CILi1EEESD_SD_EEEEENSB_IJNSC_ILi128EEESG_NSB_IJNSC_ILi32EEEEEEEEENS_12float_e4m3_tESK_NSA_8TiledMMAINSA_8MMA_AtomIJNSA_10MMA_TraitsINSA_19SM100_MMA_F8F6F4_SSEJSK_SK_fSG_SG_NSA_17integral_constantINSA_4UMMA5MajorELSR_0EEENSP_ISR_LSR_1EEENSP_INSQ_7ScaleInELSU_0EEESV_EEEEEENSA_6LayoutISE_NSB_IJNSC_ILi0EEESZ_SZ_EEEEENSB_IJNSA_10UnderscoreES12_S12_EEEEENS7_6detail27Sm100ImplicitGemmTileTraitsINSA_20SM90_TMA_LOAD_IM2COLENSA_14ComposedLayoutINSA_7SwizzleILi1ELi4ELi3EEENSA_18smem_ptr_flag_bitsILi8EEENSY_INSB_IJNSC_ILi8EEESH_EEENSB_IJSH_SD_EEEEEEEvEENS16_INSA_13SM90_TMA_LOADENS18_INS19_ILi3ELi4ELi3EEES1C_NSY_INSB_IJSG_S1D_EEENSB_IJSD_SG_EEEEEEEvEEEENS_8epilogue10collective18CollectiveEpilogueINS1R_23Sm100TmaWarpSpecializedILi2ELi2ELi64ELb0ELb0EEEJSJ_NSB_IJNSY_ISG_SD_EENSY_INSC_ILi64EEESD_EEEEESK_NSB_IJNSB_IJllllEEESD_SZ_EEESK_S21_NS1R_6fusion15FusionCallbacksIS1V_NS22_17LinearCombinationISK_fSK_fLNS_15FloatRoundStyleE2EEESJ_S1Z_JEEENSA_5SM1004TMEM4LOAD26SM100_TMEM_LOAD_32dp32b64xES17_NS18_INS19_ILi2ELi4ELi3EEES1C_NSY_INSB_IJS1D_S1X_EEENSB_IJS1X_SD_EEEEEEENSA_39AutoVectorizingCopyWithAssumedAlignmentILi128EEENSA_21SM90_TMA_STORE_IM2COLES2G_S2I_S2I_EEEvvEEEEvNT_6ParamsE --------------------------
	.section	.text._ZN7cutlass13device_kernelINS_4conv6kernel13ConvUniversalINS1_16ConvProblemShapeILNS1_8OperatorE1ELi3EEENS1_10collective14CollectiveConvINS1_47MainloopSm100TmaUmmaWarpSpecializedImplicitGemmILS5_1ELi24ELi3ELi1ELi2EN4cute5tupleIJNSA_1CILi1EEESD_SD_EEEEENSB_IJNSC_ILi128EEESG_NSB_IJNSC_ILi32EEEEEEEEENS_12float_e4m3_tESK_NSA_8TiledMMAINSA_8MMA_AtomIJNSA_10MMA_TraitsINSA_19SM100_MMA_F8F6F4_SSEJSK_SK_fSG_SG_NSA_17integral_constantINSA_4UMMA5MajorELSR_0EEENSP_ISR_LSR_1EEENSP_INSQ_7ScaleInELSU_0EEESV_EEEEEENSA_6LayoutISE_NSB_IJNSC_ILi0EEESZ_SZ_EEEEENSB_IJNSA_10UnderscoreES12_S12_EEEEENS7_6detail27Sm100ImplicitGemmTileTraitsINSA_20SM90_TMA_LOAD_IM2COLENSA_14ComposedLayoutINSA_7SwizzleILi1ELi4ELi3EEENSA_18smem_ptr_flag_bitsILi8EEENSY_INSB_IJNSC_ILi8EEESH_EEENSB_IJSH_SD_EEEEEEEvEENS16_INSA_13SM90_TMA_LOADENS18_INS19_ILi3ELi4ELi3EEES1C_NSY_INSB_IJSG_S1D_EEENSB_IJSD_SG_EEEEEEEvEEEENS_8epilogue10collective18CollectiveEpilogueINS1R_23Sm100TmaWarpSpecializedILi2ELi2ELi64ELb0ELb0EEEJSJ_NSB_IJNSY_ISG_SD_EENSY_INSC_ILi64EEESD_EEEEESK_NSB_IJNSB_IJllllEEESD_SZ_EEESK_S21_NS1R_6fusion15FusionCallbacksIS1V_NS22_17LinearCombinationISK_fSK_fLNS_15FloatRoundStyleE2EEESJ_S1Z_JEEENSA_5SM1004TMEM4LOAD26SM100_TMEM_LOAD_32dp32b64xES17_NS18_INS19_ILi2ELi4ELi3EEES1C_NSY_INSB_IJS1D_S1X_EEENSB_IJS1X_SD_EEEEEEENSA_39AutoVectorizingCopyWithAssumedAlignmentILi128EEENSA_21SM90_TMA_STORE_IM2COLES2G_S2I_S2I_EEEvvEEEEvNT_6ParamsE,"ax",@progbits
	.align	128
.text._ZN7cutlass13device_kernelINS_4conv6kernel13ConvUniversalINS1_16ConvProblemShapeILNS1_8OperatorE1ELi3EEENS1_10collective14CollectiveConvINS1_47MainloopSm100TmaUmmaWarpSpecializedImplicitGemmILS5_1ELi24ELi3ELi1ELi2EN4cute5tupleIJNSA_1CILi1EEESD_SD_EEEEENSB_IJNSC_ILi128EEESG_NSB_IJNSC_ILi32EEEEEEEEENS_12float_e4m3_tESK_NSA_8TiledMMAINSA_8MMA_AtomIJNSA_10MMA_TraitsINSA_19SM100_MMA_F8F6F4_SSEJSK_SK_fSG_SG_NSA_17integral_constantINSA_4UMMA5MajorELSR_0EEENSP_ISR_LSR_1EEENSP_INSQ_7ScaleInELSU_0EEESV_EEEEEENSA_6LayoutISE_NSB_IJNSC_ILi0EEESZ_SZ_EEEEENSB_IJNSA_10UnderscoreES12_S12_EEEEENS7_6detail27Sm100ImplicitGemmTileTraitsINSA_20SM90_TMA_LOAD_IM2COLENSA_14ComposedLayoutINSA_7SwizzleILi1ELi4ELi3EEENSA_18smem_ptr_flag_bitsILi8EEENSY_INSB_IJNSC_ILi8EEESH_EEENSB_IJSH_SD_EEEEEEEvEENS16_INSA_13SM90_TMA_LOADENS18_INS19_ILi3ELi4ELi3EEES1C_NSY_INSB_IJSG_S1D_EEENSB_IJSD_SG_EEEEEEEvEEEENS_8epilogue10collective18CollectiveEpilogueINS1R_23Sm100TmaWarpSpecializedILi2ELi2ELi64ELb0ELb0EEEJSJ_NSB_IJNSY_ISG_SD_EENSY_INSC_ILi64EEESD_EEEEESK_NSB_IJNSB_IJllllEEESD_SZ_EEESK_S21_NS1R_6fusion15FusionCallbacksIS1V_NS22_17LinearCombinationISK_fSK_fLNS_15FloatRoundStyleE2EEESJ_S1Z_JEEENSA_5SM1004TMEM4LOAD26SM100_TMEM_LOAD_32dp32b64xES17_NS18_INS19_ILi2ELi4ELi3EEES1C_NSY_INSB_IJS1D_S1X_EEENSB_IJS1X_SD_EEEEEEENSA_39AutoVectorizingCopyWithAssumedAlignmentILi128EEENSA_21SM90_TMA_STORE_IM2COLES2G_S2I_S2I_EEEvvEEEEvNT_6ParamsE:
        .type           _ZN7cutlass13device_kernelINS_4conv6kernel13ConvUniversalINS1_16ConvProblemShapeILNS1_8OperatorE1ELi3EEENS1_10collective14CollectiveConvINS1_47MainloopSm100TmaUmmaWarpSpecializedImplicitGemmILS5_1ELi24ELi3ELi1ELi2EN4cute5tupleIJNSA_1CILi1EEESD_SD_EEEEENSB_IJNSC_ILi128EEESG_NSB_IJNSC_ILi32EEEEEEEEENS_12float_e4m3_tESK_NSA_8TiledMMAINSA_8MMA_AtomIJNSA_10MMA_TraitsINSA_19SM100_MMA_F8F6F4_SSEJSK_SK_fSG_SG_NSA_17integral_constantINSA_4UMMA5MajorELSR_0EEENSP_ISR_LSR_1EEENSP_INSQ_7ScaleInELSU_0EEESV_EEEEEENSA_6LayoutISE_NSB_IJNSC_ILi0EEESZ_SZ_EEEEENSB_IJNSA_10UnderscoreES12_S12_EEEEENS7_6detail27Sm100ImplicitGemmTileTraitsINSA_20SM90_TMA_LOAD_IM2COLENSA_14ComposedLayoutINSA_7SwizzleILi1ELi4ELi3EEENSA_18smem_ptr_flag_bitsILi8EEENSY_INSB_IJNSC_ILi8EEESH_EEENSB_IJSH_SD_EEEEEEEvEENS16_INSA_13SM90_TMA_LOADENS18_INS19_ILi3ELi4ELi3EEES1C_NSY_INSB_IJSG_S1D_EEENSB_IJSD_SG_EEEEEEEvEEEENS_8epilogue10collective18CollectiveEpilogueINS1R_23Sm100TmaWarpSpecializedILi2ELi2ELi64ELb0ELb0EEEJSJ_NSB_IJNSY_ISG_SD_EENSY_INSC_ILi64EEESD_EEEEESK_NSB_IJNSB_IJllllEEESD_SZ_EEESK_S21_NS1R_6fusion15FusionCallbacksIS1V_NS22_17LinearCombinationISK_fSK_fLNS_15FloatRoundStyleE2EEESJ_S1Z_JEEENSA_5SM1004TMEM4LOAD26SM100_TMEM_LOAD_32dp32b64xES17_NS18_INS19_ILi2ELi4ELi3EEES1C_NSY_INSB_IJS1D_S1X_EEENSB_IJS1X_SD_EEEEEEENSA_39AutoVectorizingCopyWithAssumedAlignmentILi128EEENSA_21SM90_TMA_STORE_IM2COLES2G_S2I_S2I_EEEvvEEEEvNT_6ParamsE,@function
        .size           _ZN7cutlass13device_kernelINS_4conv6kernel13ConvUniversalINS1_16ConvProblemShapeILNS1_8OperatorE1ELi3EEENS1_10collective14CollectiveConvINS1_47MainloopSm100TmaUmmaWarpSpecializedImplicitGemmILS5_1ELi24ELi3ELi1ELi2EN4cute5tupleIJNSA_1CILi1EEESD_SD_EEEEENSB_IJNSC_ILi128EEESG_NSB_IJNSC_ILi32EEEEEEEEENS_12float_e4m3_tESK_NSA_8TiledMMAINSA_8MMA_AtomIJNSA_10MMA_TraitsINSA_19SM100_MMA_F8F6F4_SSEJSK_SK_fSG_SG_NSA_17integral_constantINSA_4UMMA5MajorELSR_0EEENSP_ISR_LSR_1EEENSP_INSQ_7ScaleInELSU_0EEESV_EEEEEENSA_6LayoutISE_NSB_IJNSC_ILi0EEESZ_SZ_EEEEENSB_IJNSA_10UnderscoreES12_S12_EEEEENS7_6detail27Sm100ImplicitGemmTileTraitsINSA_20SM90_TMA_LOAD_IM2COLENSA_14ComposedLayoutINSA_7SwizzleILi1ELi4ELi3EEENSA_18smem_ptr_flag_bitsILi8EEENSY_INSB_IJNSC_ILi8EEESH_EEENSB_IJSH_SD_EEEEEEEvEENS16_INSA_13SM90_TMA_LOADENS18_INS19_ILi3ELi4ELi3EEES1C_NSY_INSB_IJSG_S1D_EEENSB_IJSD_SG_EEEEEEEvEEEENS_8epilogue10collective18CollectiveEpilogueINS1R_23Sm100TmaWarpSpecializedILi2ELi2ELi64ELb0ELb0EEEJSJ_NSB_IJNSY_ISG_SD_EENSY_INSC_ILi64EEESD_EEEEESK_NSB_IJNSB_IJllllEEESD_SZ_EEESK_S21_NS1R_6fusion15FusionCallbacksIS1V_NS22_17LinearCombinationISK_fSK_fLNS_15FloatRoundStyleE2EEESJ_S1Z_JEEENSA_5SM1004TMEM4LOAD26SM100_TMEM_LOAD_32dp32b64xES17_NS18_INS19_ILi2ELi4ELi3EEES1C_NSY_INSB_IJS1D_S1X_EEENSB_IJS1X_SD_EEEEEEENSA_39AutoVectorizingCopyWithAssumedAlignmentILi128EEENSA_21SM90_TMA_STORE_IM2COLES2G_S2I_S2I_EEEvvEEEEvNT_6ParamsE,(.L_x_194 - _ZN7cutlass13device_kernelINS_4conv6kernel13ConvUniversalINS1_16ConvProblemShapeILNS1_8OperatorE1ELi3EEENS1_10collective14CollectiveConvINS1_47MainloopSm100TmaUmmaWarpSpecializedImplicitGemmILS5_1ELi24ELi3ELi1ELi2EN4cute5tupleIJNSA_1CILi1EEESD_SD_EEEEENSB_IJNSC_ILi128EEESG_NSB_IJNSC_ILi32EEEEEEEEENS_12float_e4m3_tESK_NSA_8TiledMMAINSA_8MMA_AtomIJNSA_10MMA_TraitsINSA_19SM100_MMA_F8F6F4_SSEJSK_SK_fSG_SG_NSA_17integral_constantINSA_4UMMA5MajorELSR_0EEENSP_ISR_LSR_1EEENSP_INSQ_7ScaleInELSU_0EEESV_EEEEEENSA_6LayoutISE_NSB_IJNSC_ILi0EEESZ_SZ_EEEEENSB_IJNSA_10UnderscoreES12_S12_EEEEENS7_6detail27Sm100ImplicitGemmTileTraitsINSA_20SM90_TMA_LOAD_IM2COLENSA_14ComposedLayoutINSA_7SwizzleILi1ELi4ELi3EEENSA_18smem_ptr_flag_bitsILi8EEENSY_INSB_IJNSC_ILi8EEESH_EEENSB_IJSH_SD_EEEEEEEvEENS16_INSA_13SM90_TMA_LOADENS18_INS19_ILi3ELi4ELi3EEES1C_NSY_INSB_IJSG_S1D_EEENSB_IJSD_SG_EEEEEEEvEEEENS_8epilogue10collective18CollectiveEpilogueINS1R_23Sm100TmaWarpSpecializedILi2ELi2ELi64ELb0ELb0EEEJSJ_NSB_IJNSY_ISG_SD_EENSY_INSC_ILi64EEESD_EEEEESK_NSB_IJNSB_IJllllEEESD_SZ_EEESK_S21_NS1R_6fusion15FusionCallbacksIS1V_NS22_17LinearCombinationISK_fSK_fLNS_15FloatRoundStyleE2EEESJ_S1Z_JEEENSA_5SM1004TMEM4LOAD26SM100_TMEM_LOAD_32dp32b64xES17_NS18_INS19_ILi2ELi4ELi3EEES1C_NSY_INSB_IJS1D_S1X_EEENSB_IJS1X_SD_EEEEEEENSA_39AutoVectorizingCopyWithAssumedAlignmentILi128EEENSA_21SM90_TMA_STORE_IM2COLES2G_S2I_S2I_EEEvvEEEEvNT_6ParamsE)
        .other          _ZN7cutlass13device_kernelINS_4conv6kernel13ConvUniversalINS1_16ConvProblemShapeILNS1_8OperatorE1ELi3EEENS1_10collective14CollectiveConvINS1_47MainloopSm100TmaUmmaWarpSpecializedImplicitGemmILS5_1ELi24ELi3ELi1ELi2EN4cute5tupleIJNSA_1CILi1EEESD_SD_EEEEENSB_IJNSC_ILi128EEESG_NSB_IJNSC_ILi32EEEEEEEEENS_12float_e4m3_tESK_NSA_8TiledMMAINSA_8MMA_AtomIJNSA_10MMA_TraitsINSA_19SM100_MMA_F8F6F4_SSEJSK_SK_fSG_SG_NSA_17integral_constantINSA_4UMMA5MajorELSR_0EEENSP_ISR_LSR_1EEENSP_INSQ_7ScaleInELSU_0EEESV_EEEEEENSA_6LayoutISE_NSB_IJNSC_ILi0EEESZ_SZ_EEEEENSB_IJNSA_10UnderscoreES12_S12_EEEEENS7_6detail27Sm100ImplicitGemmTileTraitsINSA_20SM90_TMA_LOAD_IM2COLENSA_14ComposedLayoutINSA_7SwizzleILi1ELi4ELi3EEENSA_18smem_ptr_flag_bitsILi8EEENSY_INSB_IJNSC_ILi8EEESH_EEENSB_IJSH_SD_EEEEEEEvEENS16_INSA_13SM90_TMA_LOADENS18_INS19_ILi3ELi4ELi3EEES1C_NSY_INSB_IJSG_S1D_EEENSB_IJSD_SG_EEEEEEEvEEEENS_8epilogue10collective18CollectiveEpilogueINS1R_23Sm100TmaWarpSpecializedILi2ELi2ELi64ELb0ELb0EEEJSJ_NSB_IJNSY_ISG_SD_EENSY_INSC_ILi64EEESD_EEEEESK_NSB_IJNSB_IJllllEEESD_SZ_EEESK_S21_NS1R_6fusion15FusionCallbacksIS1V_NS22_17LinearCombinationISK_fSK_fLNS_15FloatRoundStyleE2EEESJ_S1Z_JEEENSA_5SM1004TMEM4LOAD26SM100_TMEM_LOAD_32dp32b64xES17_NS18_INS19_ILi2ELi4ELi3EEES1C_NSY_INSB_IJS1D_S1X_EEENSB_IJS1X_SD_EEEEEEENSA_39AutoVectorizingCopyWithAssumedAlignmentILi128EEENSA_21SM90_TMA_STORE_IM2COLES2G_S2I_S2I_EEEvvEEEEvNT_6ParamsE,@"STO_CUDA_ENTRY STV_DEFAULT"
_ZN7cutlass13device_kernelINS_4conv6kernel13ConvUniversalINS1_16ConvProblemShapeILNS1_8OperatorE1ELi3EEENS1_10collective14CollectiveConvINS1_47MainloopSm100TmaUmmaWarpSpecializedImplicitGemmILS5_1ELi24ELi3ELi1ELi2EN4cute5tupleIJNSA_1CILi1EEESD_SD_EEEEENSB_IJNSC_ILi128EEESG_NSB_IJNSC_ILi32EEEEEEEEENS_12float_e4m3_tESK_NSA_8TiledMMAINSA_8MMA_AtomIJNSA_10MMA_TraitsINSA_19SM100_MMA_F8F6F4_SSEJSK_SK_fSG_SG_NSA_17integral_constantINSA_4UMMA5MajorELSR_0EEENSP_ISR_LSR_1EEENSP_INSQ_7ScaleInELSU_0EEESV_EEEEEENSA_6LayoutISE_NSB_IJNSC_ILi0EEESZ_SZ_EEEEENSB_IJNSA_10UnderscoreES12_S12_EEEEENS7_6detail27Sm100ImplicitGemmTileTraitsINSA_20SM90_TMA_LOAD_IM2COLENSA_14ComposedLayoutINSA_7SwizzleILi1ELi4ELi3EEENSA_18smem_ptr_flag_bitsILi8EEENSY_INSB_IJNSC_ILi8EEESH_EEENSB_IJSH_SD_EEEEEEEvEENS16_INSA_13SM90_TMA_LOADENS18_INS19_ILi3ELi4ELi3EEES1C_NSY_INSB_IJSG_S1D_EEENSB_IJSD_SG_EEEEEEEvEEEENS_8epilogue10collective18CollectiveEpilogueINS1R_23Sm100TmaWarpSpecializedILi2ELi2ELi64ELb0ELb0EEEJSJ_NSB_IJNSY_ISG_SD_EENSY_INSC_ILi64EEESD_EEEEESK_NSB_IJNSB_IJllllEEESD_SZ_EEESK_S21_NS1R_6fusion15FusionCallbacksIS1V_NS22_17LinearCombinationISK_fSK_fLNS_15FloatRoundStyleE2EEESJ_S1Z_JEEENSA_5SM1004TMEM4LOAD26SM100_TMEM_LOAD_32dp32b64xES17_NS18_INS19_ILi2ELi4ELi3EEES1C_NSY_INSB_IJS1D_S1X_EEENSB_IJS1X_SD_EEEEEEENSA_39AutoVectorizingCopyWithAssumedAlignmentILi128EEENSA_21SM90_TMA_STORE_IM2COLES2G_S2I_S2I_EEEvvEEEEvNT_6ParamsE:
[----:B------:R-:W1:Y:S01]  /*0000*/  LDC R1, c[0x0][0x37c] ;  /* 0x0000df00ff017b82 */ /* 0x000e620000000800 */
[----:B------:R-:W2:Y:S01]  /*0010*/  S2R R166, SR_TID.X ;  /* 0x0000000000a67919 */ /* 0x000ea20000002100 */
[----:B------:R-:W3:Y:S01]  /*0020*/  LDCU.64 UR8, c[0x0][0x990] ;  /* 0x00013200ff0877ac */ /* 0x000ee20008000a00 */
[----:B-1----:R-:W-:Y:S01]  /*0030*/  VIADD R1, R1, 0xfffffff8 ;  /* 0xfffffff801017836 */ /* 0x002fe20000000000 */
[----:B------:R-:W-:Y:S02]  /*0040*/  PRMT R169, RZ, 0x7610, R169 ;  /* 0x00007610ffa97816 */ /* 0x000fe400000000a9 */
[----:B------:R-:W-:Y:S01]  /*0050*/  ELECT P3, URZ, PT ;  /* 0x0000000000ff782f */ /* 0x000fe20003860000 */
[----:B---3--:R-:W-:-:S04]  /*0060*/  UISETP.NE.U32.AND UP0, UPT, UR8, URZ, UPT ;  /* 0x000000ff0800728c */ /* 0x008fc8000bf05070 */
[----:B------:R-:W-:Y:S01]  /*0070*/  UISETP.NE.AND.EX UP0, UPT, UR9, URZ, UPT, UP0 ;  /* 0x000000ff0900728c */ /* 0x000fe2000bf05300 */
[----:B--2---:R-:W-:-:S05]  /*0080*/  SHF.R.U32.HI R170, RZ, 0x5, R166 ;  /* 0x00000005ffaa7819 */ /* 0x004fca00000116a6 */
[----:B------:R-:W1:Y:S02]  /*0090*/  SHFL.IDX PT, R0, R170, RZ, 0x1f ;  /* 0x00001fffaa007589 */ /* 0x000e6400000e0000 */
[----:B-1----:R-:W-:Y:S01]  /*00a0*/  R2UR UR18, R0 ;  /* 0x00000000001272ca */ /* 0x002fe200000e0000 */
[----:B------:R-:W-:-:S14]  /*00b0*/  BRA.U UP0, `(.L_x_0) ;  /* 0x0000000100307547 */ /* 0x000fdc000b800000 */
[----:B------:R-:W1:Y:S02]  /*00c0*/  LDCU.64 UR4, c[0x0][0x988] ;  /* 0x00013100ff0477ac */ /* 0x000e640008000a00 */
[----:B-1----:R-:W-:-:S04]  /*00d0*/  UISETP.NE.U32.AND UP0, UPT, UR4, URZ, UPT ;  /* 0x000000ff0400728c */ /* 0x002fc8000bf05070 */
[----:B------:R-:W-:-:S09]  /*00e0*/  UISETP.NE.AND.EX UP0, UPT, UR5, URZ, UPT, UP0 ;  /* 0x000000ff0500728c */ /* 0x000fd2000bf05300 */
[----:B------:R-:W-:Y:S05]  /*00f0*/  BRA.U !UP0, `(.L_x_1) ;  /* 0x0000000108147547 */ /* 0x000fea000b800000 */
[----:B------:R-:W1:Y:S01]  /*0100*/  LDC.64 R2, c[0x0][0x988] ;  /* 0x00026200ff027b82 */ /* 0x000e620000000a00 */
[----:B------:R-:W1:Y:S02]  /*0110*/  LDCU.64 UR4, c[0x0][0x358] ;  /* 0x00006b00ff0477ac */ /* 0x000e640008000a00 */
[----:B-1----:R1:W5:Y:S01]  /*0120*/  LDG.E R73, desc[UR4][R2.64] ;  /* 0x0000000402497981 */ /* 0x002362000c1e1900 */
[----:B------:R-:W-:Y:S01]  /*0130*/  HFMA2 R169, -RZ, RZ, 0, 5.9604644775390625e-08 ;  /* 0x00000001ffa97431 */ /* 0x000fe200000001ff */
[----:B------:R-:W-:Y:S05]  /*0140*/  BRA `(.L_x_0) ;  /* 0x00000000000c7947 */ /* 0x000fea0003800000 */
.L_x_1:
[----:B------:R-:W1:Y:S01]  /*0150*/  LDCU UR4, c[0x0][0x980] ;  /* 0x00013000ff0477ac */ /* 0x000e620008000800 */
[----:B------:R-:W-:Y:S01]  /*0160*/  HFMA2 R169, -RZ, RZ, 0, 5.9604644775390625e-08 ;  /* 0x00000001ffa97431 */ /* 0x000fe200000001ff */
[----:B-1----:R-:W-:-:S07]  /*0170*/  MOV R73, UR4 ;  /* 0x0000000400497c02 */ /* 0x002fce0008000f00 */
.L_x_0:
[----:B------:R-:W2:Y:S02]  /*0180*/  LDCU.64 UR4, c[0x0][0x9b0] ;  /* 0x00013600ff0477ac */ /* 0x000ea40008000a00 */
[----:B--2---:R-:W-:-:S04]  /*0190*/  UISETP.NE.U32.AND UP0, UPT, UR4, URZ, UPT ;  /* 0x000000ff0400728c */ /* 0x004fc8000bf05070 */
[----:B------:R-:W-:-:S09]  /*01a0*/  UISETP.NE.AND.EX UP0, UPT, UR5, URZ, UPT, UP0 ;  /* 0x000000ff0500728c */ /* 0x000fd2000bf05300 */
[----:B------:R-:W-:Y:S05]  /*01b0*/  BRA.U UP0, `(.L_x_2) ;  /* 0x0000000100287547 */ /* 0x000fea000b800000 */
[----:B------:R-:W2:Y:S02]  /*01c0*/  LDCU.64 UR4, c[0x0][0x9a8] ;  /* 0x00013500ff0477ac */ /* 0x000ea40008000a00 */
[----:B--2---:R-:W-:-:S04]  /*01d0*/  UISETP.NE.U32.AND UP0, UPT, UR4, URZ, UPT ;  /* 0x000000ff0400728c */ /* 0x004fc8000bf05070 */
[----:B------:R-:W-:-:S09]  /*01e0*/  UISETP.NE.AND.EX UP0, UPT, UR5, URZ, UPT, UP0 ;  /* 0x000000ff0500728c */ /* 0x000fd2000bf05300 */
[----:B------:R-:W-:Y:S05]  /*01f0*/  BRA.U !UP0, `(.L_x_3) ;  /* 0x0000000108107547 */ /* 0x000fea000b800000 */
[----:B------:R-:W2:Y:S01]  /*0200*/  LDC.64 R70, c[0x0][0x9a8] ;  /* 0x00026a00ff467b82 */ /* 0x000ea20000000a00 */
[----:B------:R-:W2:Y:S02]  /*0210*/  LDCU.64 UR4, c[0x0][0x358] ;  /* 0x00006b00ff0477ac */ /* 0x000ea40008000a00 */
[----:B--2---:R2:W5:Y:S01]  /*0220*/  LDG.E R70, desc[UR4][R70.64] ;  /* 0x0000000446467981 */ /* 0x004562000c1e1900 */
[----:B------:R-:W-:Y:S05]  /*0230*/  BRA `(.L_x_2) ;  /* 0x0000000000087947 */ /* 0x000fea0003800000 */
.L_x_3:
[----:B------:R-:W2:Y:S02]  /*0240*/  LDCU UR4, c[0x0][0x9a0] ;  /* 0x00013400ff0477ac */ /* 0x000ea40008000800 */
[----:B--2---:R-:W-:Y:S02]  /*0250*/  MOV R70, UR4 ;  /* 0x0000000400467c02 */ /* 0x004fe40008000f00 */
.L_x_2:
[----:B------:R-:W-:Y:S01]  /*0260*/  IMAD.U32 R0, RZ, RZ, UR18 ;  /* 0x00000012ff007e24 */ /* 0x000fe2000f8e00ff */
[----:B------:R-:W-:Y:S04]  /*0270*/  BSSY.RECONVERGENT B0, `(.L_x_4) ;  /* 0x000000c000007945 */ /* 0x000fe80003800200 */
[C---:B------:R-:W-:Y:S02]  /*0280*/  ISETP.NE.OR P1, PT, R0.reuse, 0x1, !P3 ;  /* 0x000000010000780c */ /* 0x040fe40005f25670 */
[----:B------:R-:W-:-:S11]  /*0290*/  ISETP.NE.OR P0, PT, R0, 0x3, !P3 ;  /* 0x000000030000780c */ /* 0x000fd60005f05670 */
[----:B------:R-:W-:Y:S05]  /*02a0*/  @P1 BRA `(.L_x_5) ;  /* 0x0000000000201947 */ /* 0x000fea0003800000 */
[----:B------:R-:W3:Y:S02]  /*02b0*/  LDCU.64 UR4, c[0x0][0x348] ;  /* 0x00006900ff0477ac */ /* 0x000ee40008000a00 */
[----:B---3--:R-:W-:Y:S02]  /*02c0*/  UIADD3 UR6, UP1, UPT, UR4, 0x80, URZ ;  /* 0x0000008004067890 */ /* 0x008fe4000ff3e0ff */
[----:B------:R-:W-:Y:S02]  /*02d0*/  UIADD3 UR4, UP0, UPT, UR4, 0x200, URZ ;  /* 0x0000020004047890 */ /* 0x000fe4000ff1e0ff */
[----:B------:R-:W-:Y:S02]  /*02e0*/  UIADD3.X UR7, UPT, UPT, URZ, UR5, URZ, UP1, !UPT ;  /* 0x00000005ff077290 */ /* 0x000fe40008ffe4ff */
[----:B------:R-:W-:-:S07]  /*02f0*/  UIADD3.X UR5, UPT, UPT, URZ, UR5, URZ, UP0, !UPT ;  /* 0x00000005ff057290 */ /* 0x000fce00087fe4ff */
[----:B------:R3:W-:Y:S02]  /*0300*/  UTMACCTL.PF [UR6] ;  /* 0x00000000060079b9 */ /* 0x0007e40008040000 */
[----:B------:R3:W-:Y:S02]  /*0310*/  UTMACCTL.PF [UR4] ;  /* 0x00000000040079b9 */ /* 0x0007e40008040000 */
[----:B---3--:R-:W-:Y:S01]  /*0320*/  NOP ;  /* 0x0000000000007918 */ /* 0x008fe20000000000 */
.L_x_5:
[----:B------:R-:W-:Y:S05]  /*0330*/  BSYNC.RECONVERGENT B0 ;  /* 0x0000000000007941 */ /* 0x000fea0003800200 */
.L_x_4:
[----:B------:R-:W-:Y:S04]  /*0340*/  BSSY.RECONVERGENT B0, `(.L_x_6) ;  /* 0x000000a000007945 */ /* 0x000fe80003800200 */
        /* <DEDUP_REMOVED lines=9> */
.L_x_7:
[----:B------:R-:W-:Y:S05]  /*03e0*/  BSYNC.RECONVERGENT B0 ;  /* 0x0000000000007941 */ /* 0x000fea0003800200 */
.L_x_6:
[----:B------:R-:W3:Y:S01]  /*03f0*/  LDCU.64 UR4, c[0x0][0x988] ;  /* 0x00013100ff0477ac */ /* 0x000ee20008000a00 */
[----:B------:R-:W-:Y:S02]  /*0400*/  UISETP.EQ.U32.AND UP2, UPT, UR8, URZ, UPT ;  /* 0x000000ff0800728c */ /* 0x000fe4000bf42070 */
[----:B------:R-:W-:Y:S02]  /*0410*/  UPLOP3.LUT UP3, UPT, UPT, UPT, UPT, 0x80, 0x8 ;  /* 0x000000000008789c */ /* 0x000fe40003f6f070 */
[----:B---3--:R-:W-:-:S04]  /*0420*/  UISETP.NE.U32.AND UP0, UPT, UR4, URZ, UPT ;  /* 0x000000ff0400728c */ /* 0x008fc8000bf05070 */
[----:B------:R-:W-:-:S04]  /*0430*/  UISETP.NE.AND.EX UP1, UPT, UR5, URZ, UPT, UP0 ;  /* 0x000000ff0500728c */ /* 0x000fc8000bf25300 */
[----:B------:R-:W-:-:S04]  /*0440*/  UISETP.EQ.OR.EX UP4, UPT, UR9, URZ, !UP1, UP2 ;  /* 0x000000ff0900728c */ /* 0x000fc8000cf82720 */
[----:B------:R-:W-:-:S06]  /*0450*/  UP2UR UR4, UPR, URZ, 0x10 ;  /* 0x00000010ff047883 */ /* 0x000fcc0008000000 */
[----:B------:R-:W-:Y:S01]  /*0460*/  MOV R179, UR4 ;  /* 0x0000000400b37c02 */ /* 0x000fe20008000f00 */
[----:B------:R-:W-:Y:S06]  /*0470*/  BRA.U !UP4, `(.L_x_8) ;  /* 0x000000010c207547 */ /* 0x000fec000b800000 */
[----:B------:R-:W-:Y:S01]  /*0480*/  UISETP.NE.U32.AND UP2, UPT, UR8, URZ, UPT ;  /* 0x000000ff0800728c */ /* 0x000fe2000bf45070 */
[----:B-----5:R-:W-:Y:S01]  /*0490*/  FSETP.NEU.AND P0, PT, R73, RZ, PT ;  /* 0x000000ff4900720b */ /* 0x020fe20003f0d000 */
[----:B------:R-:W-:Y:S02]  /*04a0*/  USEL UR4, URZ, 0xffffffff, UP1 ;  /* 0xffffffffff047887 */ /* 0x000fe40008800000 */
[----:B------:R-:W-:-:S10]  /*04b0*/  UISETP.NE.AND.EX UP2, UPT, UR9, URZ, UPT, UP2 ;  /* 0x000000ff0900728c */ /* 0x000fd4000bf45320 */
[----:B------:R-:W-:Y:S01]  /*04c0*/  VOTEU.ANY UP0, P0 ;  /* 0x0000000000ff7886 */ /* 0x000fe20000000100 */
[----:B------:R-:W-:-:S04]  /*04d0*/  @!UP2 USEL UR4, URZ, 0xffffffff, UP0 ;  /* 0xffffffffff04a887 */ /* 0x000fc80008000000 */
[----:B------:R-:W-:-:S04]  /*04e0*/  ULOP3.LUT UR4, UR4, 0x1, URZ, 0xc0, !UPT ;  /* 0x0000000104047892 */ /* 0x000fc8000f8ec0ff */
[----:B------:R-:W-:-:S11]  /*04f0*/  UISETP.NE.U32.AND UP3, UPT, UR4, 0x1, UPT ;  /* 0x000000010400788c */ /* 0x000fd6000bf65070 */
.L_x_8:
[----:B-1----:R-:W1:Y:S01]  /*0500*/  SHFL.IDX PT, R2, R170, RZ, 0x1f ;  /* 0x00001fffaa027589 */ /* 0x002e6200000e0000 */
[----:B------:R-:W-:-:S04]  /*0510*/  UISETP.NE.AND UP0, UPT, UR18, 0x2, UPT ;  /* 0x000000021200788c */ /* 0x000fc8000bf05270 */
[----:B------:R-:W-:Y:S01]  /*0520*/  USEL UR52, URZ, 0x1, UP0 ;  /* 0x00000001ff347887 */ /* 0x000fe20008000000 */
[----:B-1----:R-:W-:-:S13]  /*0530*/  ISETP.NE.AND P0, PT, R2, RZ, PT ;  /* 0x000000ff0200720c */ /* 0x002fda0003f05270 */
[----:B------:R-:W-:Y:S05]  /*0540*/  @P0 BRA `(.L_x_9) ;  /* 0x0000000000f40947 */ /* 0x000fea0003800000 */
[----:B------:R-:W-:Y:S01]  /*0550*/  ELECT P0, URZ, PT ;  /* 0x0000000000ff782f */ /* 0x000fe20003800000 */
[----:B------:R-:W-:-:S12]  /*0560*/  BSSY.RECONVERGENT B0, `(.L_x_9) ;  /* 0x000003b000007945 */ /* 0x000fd80003800200 */
[----:B------:R-:W-:Y:S05]  /*0570*/  @!P0 BRA `(.L_x_10) ;  /* 0x0000000000e48947 */ /* 0x000fea0003800000 */
[----:B------:R-:W1:Y:S01]  /*0580*/  S2UR UR4, SR_CgaCtaId ;  /* 0x00000000000479c3 */ /* 0x000e620000008800 */
[----:B------:R-:W-:Y:S01]  /*0590*/  UMOV UR5, 0x400 ;  /* 0x0000040000057882 */ /* 0x000fe20000000000 */
[----:B------:R-:W-:Y:S02]  /*05a0*/  UMOV UR6, 0x1 ;  /* 0x0000000100067882 */ /* 0x000fe40000000000 */
[----:B------:R-:W-:-:S04]  /*05b0*/  UIADD3 UR6, UPT, UPT, -UR6, 0x100000, URZ ;  /* 0x0010000006067890 */ /* 0x000fc8000fffe1ff */
[----:B------:R-:W-:Y:S02]  /*05c0*/  USHF.L.U32 UR7, UR6, 0xb, URZ ;  /* 0x0000000b06077899 */ /* 0x000fe400080006ff */
[----:B------:R-:W-:Y:S02]  /*05d0*/  USHF.L.U32 UR6, UR6, 0x1, URZ ;  /* 0x0000000106067899 */ /* 0x000fe400080006ff */
[----:B-1----:R-:W-:Y:S01]  /*05e0*/  ULEA UR4, UR4, UR5, 0x18 ;  /* 0x0000000504047291 */ /* 0x002fe2000f8ec0ff */
[----:B------:R-:W1:Y:S11]  /*05f0*/  FENCE.VIEW.ASYNC.S ;  /* 0x00000000000073c6 */ /* 0x000e760000000000 */
[----:B-1----:R1:W3:Y:S01]  /*0600*/  SYNCS.EXCH.64 URZ, [UR4], UR6 ;  /* 0x0000000604ff75b2 */ /* 0x0022e20008000100 */
[----:B------:R1:W4:Y:S01]  /*0610*/  SYNCS.EXCH.64 URZ, [UR4+0xc0], UR6 ;  /* 0x0000c00604ff75b2 */ /* 0x0003220008000100 */
[----:B------:R1:W1:Y:S01]  /*0620*/  SYNCS.EXCH.64 URZ, [UR4+0x8], UR6 ;  /* 0x0000080604ff75b2 */ /* 0x0002620008000100 */
        /* <DEDUP_REMOVED lines=45> */
[----:B---34-:R-:W-:Y:S01]  /*0900*/  NOP ;  /* 0x0000000000007918 */ /* 0x018fe20000000000 */
.L_x_10:
[----:B-1----:R-:W-:Y:S05]  /*0910*/  BSYNC.RECONVERGENT B0 ;  /* 0x0000000000007941 */ /* 0x002fea0003800200 */
.L_x_9:
[----:B------:R-:W1:Y:S01]  /*0920*/  SHFL.IDX PT, R2, R170, RZ, 0x1f ;  /* 0x00001fffaa027589 */ /* 0x000e6200000e0000 */
[----:B------:R-:W-:Y:S01]  /*0930*/  NOP ;  /* 0x0000000000007918 */ /* 0x000fe20000000000 */
[----:B-1----:R-:W-:-:S13]  /*0940*/  ISETP.NE.AND P0, PT, R2, 0x1, PT ;  /* 0x000000010200780c */ /* 0x002fda0003f05270 */
[----:B------:R-:W-:Y:S05]  /*0950*/  @P0 BRA `(.L_x_11) ;  /* 0x0000000000480947 */ /* 0x000fea0003800000 */
[----:B------:R-:W1:Y:S01]  /*0960*/  S2UR UR4, SR_CgaCtaId ;  /* 0x00000000000479c3 */ /* 0x000e620000008800 */
[----:B------:R-:W-:Y:S01]  /*0970*/  UMOV UR5, 0x400 ;  /* 0x0000040000057882 */ /* 0x000fe20000000000 */
[----:B------:R-:W-:Y:S01]  /*0980*/  UMOV UR8, 0x20 ;  /* 0x0000002000087882 */ /* 0x000fe20000000000 */
[----:B------:R-:W-:Y:S01]  /*0990*/  UMOV UR6, 0x80 ;  /* 0x0000008000067882 */ /* 0x000fe20000000000 */
[----:B------:R-:W-:-:S04]  /*09a0*/  UIADD3 UR8, UPT, UPT, -UR8, 0x100000, URZ ;  /* 0x0010000008087890 */ /* 0x000fc8000fffe1ff */
[----:B------:R-:W-:Y:S02]  /*09b0*/  USHF.L.U32 UR9, UR8, 0xb, URZ ;  /* 0x0000000b08097899 */ /* 0x000fe400080006ff */
[----:B------:R-:W-:Y:S02]  /*09c0*/  USHF.L.U32 UR8, UR8, 0x1, URZ ;  /* 0x0000000108087899 */ /* 0x000fe400080006ff */
[----:B------:R-:W-:-:S04]  /*09d0*/  UIADD3 UR6, UPT, UPT, -UR6, 0x100000, URZ ;  /* 0x0010000006067890 */ /* 0x000fc8000fffe1ff */
[----:B------:R-:W-:Y:S02]  /*09e0*/  USHF.L.U32 UR7, UR6, 0xb, URZ ;  /* 0x0000000b06077899 */ /* 0x000fe400080006ff */
[----:B------:R-:W-:Y:S01]  /*09f0*/  USHF.L.U32 UR6, UR6, 0x1, URZ ;  /* 0x0000000106067899 */ /* 0x000fe200080006ff */
[----:B------:R-:W-:Y:S01]  /*0a00*/  ELECT P0, URZ, PT ;  /* 0x0000000000ff782f */ /* 0x000fe20003800000 */
[----:B-1----:R-:W-:Y:S01]  /*0a10*/  ULEA UR4, UR4, UR5, 0x18 ;  /* 0x0000000504047291 */ /* 0x002fe2000f8ec0ff */
[----:B------:R-:W1:Y:S11]  /*0a20*/  FENCE.VIEW.ASYNC.S ;  /* 0x00000000000073c6 */ /* 0x000e760000000000 */
[----:B-1----:R1:W3:Y:S01]  /*0a30*/  SYNCS.EXCH.64 URZ, [UR4+0x180], UR8 ;  /* 0x0001800804ff75b2 */ /* 0x0022e20008000100 */
[----:B------:R1:W4:Y:S01]  /*0a40*/  SYNCS.EXCH.64 URZ, [UR4+0x190], UR6 ;  /* 0x0001900604ff75b2 */ /* 0x0003220008000100 */
[----:B------:R1:W1:Y:S01]  /*0a50*/  SYNCS.EXCH.64 URZ, [UR4+0x188], UR8 ;  /* 0x0001880804ff75b2 */ /* 0x0002620008000100 */
[----:B------:R1:W1:Y:S01]  /*0a60*/  SYNCS.EXCH.64 URZ, [UR4+0x198], UR6 ;  /* 0x0001980604ff75b2 */ /* 0x0002620008000100 */
[----:B------:R-:W-:Y:S01]  /*0a70*/  NOP ;  /* 0x0000000000007918 */ /* 0x000fe20000000000 */
.L_x_11:
[----:B------:R-:W2:Y:S01]  /*0a80*/  SHFL.IDX PT, R2, R170, RZ, 0x1f ;  /* 0x00001fffaa027589 */ /* 0x000ea200000e0000 */
[----:B------:R-:W-:Y:S01]  /*0a90*/  NOP ;  /* 0x0000000000007918 */ /* 0x000fe20000000000 */
[----:B--2---:R-:W-:-:S13]  /*0aa0*/  ISETP.NE.AND P0, PT, R2, 0x3, PT ;  /* 0x000000030200780c */ /* 0x004fda0003f05270 */
[----:B------:R-:W-:Y:S05]  /*0ab0*/  @P0 BRA `(.L_x_12) ;  /* 0x0000000000300947 */ /* 0x000fea0003800000 */
[----:B-1----:R-:W1:Y:S01]  /*0ac0*/  S2UR UR6, SR_CgaCtaId ;  /* 0x00000000000679c3 */ /* 0x002e620000008800 */
[----:B------:R-:W-:Y:S01]  /*0ad0*/  UMOV UR4, 0x400 ;  /* 0x0000040000047882 */ /* 0x000fe20000000000 */
[----:B------:R-:W-:Y:S01]  /*0ae0*/  UMOV UR5, 0x20 ;  /* 0x0000002000057882 */ /* 0x000fe20000000000 */
[----:B------:R-:W-:Y:S01]  /*0af0*/  ELECT P0, URZ, PT ;  /* 0x0000000000ff782f */ /* 0x000fe20003800000 */
[----:B-1----:R-:W-:Y:S02]  /*0b00*/  ULEA UR6, UR6, UR4, 0x18 ;  /* 0x0000000406067291 */ /* 0x002fe4000f8ec0ff */
[----:B------:R-:W-:-:S04]  /*0b10*/  UIADD3 UR4, UPT, UPT, -UR5, 0x100000, URZ ;  /* 0x0010000005047890 */ /* 0x000fc8000fffe1ff */
[----:B------:R-:W-:Y:S02]  /*0b20*/  USHF.L.U32 UR5, UR4, 0xb, URZ ;  /* 0x0000000b04057899 */ /* 0x000fe400080006ff */
[----:B------:R-:W-:Y:S01]  /*0b30*/  USHF.L.U32 UR4, UR4, 0x1, URZ ;  /* 0x0000000104047899 */ /* 0x000fe200080006ff */
[----:B------:R-:W1:Y:S11]  /*0b40*/  FENCE.VIEW.ASYNC.S ;  /* 0x00000000000073c6 */ /* 0x000e760000000000 */
[----:B-1----:R2:W1:Y:S01]  /*0b50*/  SYNCS.EXCH.64 URZ, [UR6+0x1a0], UR4 ;  /* 0x0001a00406ff75b2 */ /* 0x0024620008000100 */
[----:B------:R2:W1:Y:S02]  /*0b60*/  SYNCS.EXCH.64 URZ, [UR6+0x1a8], UR4 ;  /* 0x0001a80406ff75b2 */ /* 0x0004640008000100 */
[----:B--2---:R-:W-:Y:S01]  /*0b70*/  NOP ;  /* 0x0000000000007918 */ /* 0x004fe20000000000 */
.L_x_12:
[----:B------:R-:W2:Y:S01]  /*0b80*/  SHFL.IDX PT, R2, R170, RZ, 0x1f ;  /* 0x00001fffaa027589 */ /* 0x000ea200000e0000 */
[----:B------:R-:W-:Y:S01]  /*0b90*/  NOP ;  /* 0x0000000000007918 */ /* 0x000fe20000000000 */
[----:B--2---:R-:W-:-:S13]  /*0ba0*/  ISETP.NE.AND P0, PT, R2, 0x4, PT ;  /* 0x000000040200780c */ /* 0x004fda0003f05270 */
[----:B------:R-:W-:Y:S05]  /*0bb0*/  @P0 BRA `(.L_x_13) ;  /* 0x0000000000440947 */ /* 0x000fea0003800000 */
[----:B-1----:R-:W1:Y:S01]  /*0bc0*/  S2UR UR6, SR_CgaCtaId ;  /* 0x00000000000679c3 */ /* 0x002e620000008800 */
[----:B------:R-:W-:Y:S01]  /*0bd0*/  UMOV UR4, 0x100 ;  /* 0x0000010000047882 */ /* 0x000fe20000000000 */
[----:B------:R-:W-:Y:S01]  /*0be0*/  UMOV UR5, 0x400 ;  /* 0x0000040000057882 */ /* 0x000fe20000000000 */
[----:B------:R-:W-:Y:S01]  /*0bf0*/  USEL UR4, UR4, 0xe0, UP3 ;  /* 0x000000e004047887 */ /* 0x000fe20009800000 */
[----:B------:R-:W-:Y:S01]  /*0c00*/  UMOV UR8, 0x1 ;  /* 0x0000000100087882 */ /* 0x000fe20000000000 */
[----:B------:R-:W-:Y:S01]  /*0c10*/  ELECT P0, URZ, PT ;  /* 0x0000000000ff782f */ /* 0x000fe20003800000 */
[----:B------:R-:W-:-:S04]  /*0c20*/  UIADD3 UR8, UPT, UPT, -UR8, 0x100000, URZ ;  /* 0x0010000008087890 */ /* 0x000fc8000fffe1ff */
[----:B------:R-:W-:Y:S02]  /*0c30*/  USHF.L.U32 UR9, UR8, 0xb, URZ ;  /* 0x0000000b08097899 */ /* 0x000fe400080006ff */
[----:B------:R-:W-:Y:S02]  /*0c40*/  USHF.L.U32 UR8, UR8, 0x1, URZ ;  /* 0x0000000108087899 */ /* 0x000fe400080006ff */
[----:B-1----:R-:W-:Y:S02]  /*0c50*/  ULEA UR6, UR6, UR5, 0x18 ;  /* 0x0000000506067291 */ /* 0x002fe4000f8ec0ff */
[----:B------:R-:W-:-:S04]  /*0c60*/  UIADD3 UR4, UPT, UPT, -UR4, 0x100000, URZ ;  /* 0x0010000004047890 */ /* 0x000fc8000fffe1ff */
[----:B------:R-:W-:Y:S02]  /*0c70*/  USHF.L.U32 UR5, UR4, 0xb, URZ ;  /* 0x0000000b04057899 */ /* 0x000fe400080006ff */
[----:B------:R-:W-:Y:S01]  /*0c80*/  USHF.L.U32 UR4, UR4, 0x1, URZ ;  /* 0x0000000104047899 */ /* 0x000fe200080006ff */
[----:B------:R-:W1:Y:S03]  /*0c90*/  FENCE.VIEW.ASYNC.S ;  /* 0x00000000000073c6 */ /* 0x000e660000000000 */
[----:B-1----:R2:W1:Y:S08]  /*0ca0*/  SYNCS.EXCH.64 URZ, [UR6+0x1b0], UR8 ;  /* 0x0001b00806ff75b2 */ /* 0x0024700008000100 */
[----:B------:R2:W1:Y:S02]  /*0cb0*/  SYNCS.EXCH.64 URZ, [UR6+0x1b8], UR4 ;  /* 0x0001b80406ff75b2 */ /* 0x0004640008000100 */
[----:B--2---:R-:W-:Y:S01]  /*0cc0*/  NOP ;  /* 0x0000000000007918 */ /* 0x004fe20000000000 */
.L_x_13:
[----:B------:R-:W2:Y:S01]  /*0cd0*/  SHFL.IDX PT, R2, R170, RZ, 0x1f ;  /* 0x00001fffaa027589 */ /* 0x000ea200000e0000 */
[----:B------:R-:W1:Y:S01]  /*0ce0*/  S2UR UR50, SR_CTAID.X ;  /* 0x00000000003279c3 */ /* 0x000e620000002500 */
[----:B------:R-:W-:-:S07]  /*0cf0*/  NOP ;  /* 0x0000000000007918 */ /* 0x000fce0000000000 */
[----:B------:R-:W1:Y:S01]  /*0d00*/  S2UR UR24, SR_CTAID.Y ;  /* 0x00000000001879c3 */ /* 0x000e620000002600 */
[----:B--2---:R-:W-:-:S13]  /*0d10*/  ISETP.NE.AND P0, PT, R2, 0x5, PT ;  /* 0x000000050200780c */ /* 0x004fda0003f05270 */
[----:B-1----:R-:W-:Y:S05]  /*0d20*/  @P0 BRA `(.L_x_14) ;  /* 0x0000000000480947 */ /* 0x002fea0003800000 */
        /* <DEDUP_REMOVED lines=13> */
[----:B-1----:R1:W2:Y:S01]  /*0e00*/  SYNCS.EXCH.64 URZ, [UR4+0x1c0], UR8 ;  /* 0x0001c00804ff75b2 */ /* 0x0022a20008000100 */
[----:B------:R1:W1:Y:S01]  /*0e10*/  SYNCS.EXCH.64 URZ, [UR4+0x1d0], UR6 ;  /* 0x0001d00604ff75b2 */ /* 0x0002620008000100 */
[----:B------:R1:W1:Y:S01]  /*0e20*/  SYNCS.EXCH.64 URZ, [UR4+0x1c8], UR8 ;  /* 0x0001c80804ff75b2 */ /* 0x0002620008000100 */
[----:B------:R1:W1:Y:S01]  /*0e30*/  SYNCS.EXCH.64 URZ, [UR4+0x1d8], UR6 ;  /* 0x0001d80604ff75b2 */ /* 0x0002620008000100 */
[----:B------:R-:W-:Y:S01]  /*0e40*/  NOP ;  /* 0x0000000000007918 */ /* 0x000fe20000000000 */
.L_x_14:
[----:B------:R-:W-:-:S05]  /*0e50*/  CS2R.32 R160, SR_CgaSize ;  /* 0x0000000000a07805 */ /* 0x000fca0000008a00 */
[----:B------:R-:W-:-:S05]  /*0e60*/  IMAD R160, R160, -0xa0, RZ ;  /* 0xffffff60a0a07824 */ /* 0x000fca00078e02ff */
[----:B------:R-:W-:-:S14]  /*0e70*/  R2UR UR5, R160 ;  /* 0x00000000a00572ca */ /* 0x000fdc00000e0000 */
[----:B------:R-:W3:Y:S01]  /*0e80*/  LDCU UR5, c[0x0][UR5+0x2b0] ;  /* 0x00005600050577ac */ /* 0x000ee20008000800 */
[----:B------:R-:W-:Y:S02]  /*0e90*/  I2FP.F32.U32 R5, UR50 ;  /* 0x0000003200057c45 */ /* 0x000fe40008201000 */
[----:B------:R-:W-:-:S05]  /*0ea0*/  CS2R.32 R3, SR_CgaSize ;  /* 0x0000000000037805 */ /* 0x000fca0000008a00 */
[----:B------:R-:W-:-:S06]  /*0eb0*/  IMAD R3, R3, -0xa0, RZ ;  /* 0xffffff6003037824 */ /* 0x000fcc00078e02ff */
[----:B------:R-:W4:Y:S01]  /*0ec0*/  LDC R3, c[0x0][R3+0x2a0] ;  /* 0x0000a80003037b82 */ /* 0x000f220000000800 */
[----:B------:R-:W-:Y:S02]  /*0ed0*/  I2FP.F32.U32 R4, UR24 ;  /* 0x0000001800047c45 */ /* 0x000fe40008201000 */
[----:B------:R-:W-:-:S05]  /*0ee0*/  CS2R.32 R160, SR_CgaSize ;  /* 0x0000000000a07805 */ /* 0x000fca0000008a00 */
[----:B------:R-:W-:-:S05]  /*0ef0*/  IMAD R160, R160, -0xa0, RZ ;  /* 0xffffff60a0a07824 */ /* 0x000fca00078e02ff */
[----:B-1----:R-:W-:-:S14]  /*0f00*/  R2UR UR4, R160 ;  /* 0x00000000a00472ca */ /* 0x002fdc00000e0000 */
[----:B------:R-:W1:Y:S01]  /*0f10*/  LDCU UR4, c[0x0][UR4+0x2b4] ;  /* 0x00005680040477ac */ /* 0x000e620008000800 */
[----:B------:R-:W-:Y:S01]  /*0f20*/  NOP ;  /* 0x0000000000007918 */ /* 0x000fe20000000000 */
[----:B------:R-:W2:Y:S01]  /*0f30*/  LDCU UR19, c[0x0][0xc24] ;  /* 0x00018480ff1377ac */ /* 0x000ea20008000800 */
[----:B------:R-:W-:-:S05]  /*0f40*/  CS2R.32 R2, SR_CgaSize ;  /* 0x0000000000027805 */ /* 0x000fca0000008a00 */
[----:B------:R-:W-:-:S06]  /*0f50*/  IMAD R2, R2, -0xa0, RZ ;  /* 0xffffff6002027824 */ /* 0x000fcc00078e02ff */
[----:B------:R-:W4:Y:S01]  /*0f60*/  LDC R2, c[0x0][R2+0x2a4] ;  /* 0x0000a90002027b82 */ /* 0x000f220000000800 */
[----:B---3--:R-:W-:-:S07]  /*0f70*/  FMUL R5, R5, UR5 ;  /* 0x0000000505057c20 */ /* 0x008fce0008400000 */
[----:B------:R-:W3:Y:S01]  /*0f80*/  S2UR UR51, SR_CTAID.Z ;  /* 0x00000000003379c3 */ /* 0x000ee20000002700 */
[----:B-1----:R-:W-:Y:S01]  /*0f90*/  FMUL R4, R4, UR4 ;  /* 0x0000000404047c20 */ /* 0x002fe20008400000 */
[----:B------:R-:W1:Y:S01]  /*0fa0*/  F2I.U32.TRUNC.NTZ R160, R5 ;  /* 0x0000000500a07305 */ /* 0x000e62000020f000 */
[----:B--2---:R-:W-:-:S07]  /*0fb0*/  UISETP.GE.AND UP0, UPT, UR19, 0x1, UPT ;  /* 0x000000011300788c */ /* 0x004fce000bf06270 */
[----:B------:R-:W2:Y:S01]  /*0fc0*/  F2I.U32.TRUNC.NTZ R135, R4 ;  /* 0x0000000400877305 */ /* 0x000ea2000020f000 */
[----:B-1----:R-:W-:-:S05]  /*0fd0*/  IADD3 R160, PT, PT, -R160, RZ, RZ ;  /* 0x000000ffa0a07210 */ /* 0x002fca0007ffe1ff */
[----:B----4-:R-:W-:Y:S01]  /*0fe0*/  IMAD R160, R3, R160, UR50 ;  /* 0x0000003203a07e24 */ /* 0x010fe2000f8e02a0 */
[----:B--2---:R-:W-:-:S05]  /*0ff0*/  IADD3 R135, PT, PT, -R135, RZ, RZ ;  /* 0x000000ff87877210 */ /* 0x004fca0007ffe1ff */
[----:B------:R-:W-:Y:S01]  /*1000*/  IMAD R135, R2, R135, UR24 ;  /* 0x0000001802877e24 */ /* 0x000fe2000f8e0287 */
[----:B------:R-:W-:Y:S06]  /*1010*/  BAR.SYNC.DEFER_BLOCKING 0x0 ;  /* 0x0000000000007b1d */ /* 0x000fec0000010000 */
[----:B---3--:R-:W-:Y:S05]  /*1020*/  BRA.U !UP0, `(.L_x_15) ;  /* 0x0000000108d47547 */ /* 0x008fea000b800000 */
[----:B------:R-:W1:Y:S01]  /*1030*/  LDCU.128 UR20, c[0x0][0xc10] ;  /* 0x00018200ff1477ac */ /* 0x000e620008000c00 */
[----:B------:R-:W2:Y:S01]  /*1040*/  LDCU UR6, c[0x0][0x370] ;  /* 0x00006e00ff0677ac */ /* 0x000ea20008000800 */
[----:B------:R-:W3:Y:S01]  /*1050*/  LDCU UR4, c[0x0][0x374] ;  /* 0x00006e80ff0477ac */ /* 0x000ee20008000800 */
[----:B------:R-:W4:Y:S01]  /*1060*/  LDCU UR25, c[0x0][0xc0c] ;  /* 0x00018180ff1977ac */ /* 0x000f220008000800 */
[----:B------:R-:W4:Y:S01]  /*1070*/  LDCU UR5, c[0x0][0xc20] ;  /* 0x00018400ff0577ac */ /* 0x000f220008000800 */
[----:B------:R-:W4:Y:S01]  /*1080*/  LDCU.64 UR16, c[0x0][0xc28] ;  /* 0x00018500ff1077ac */ /* 0x000f220008000a00 */
[----:B-1----:R-:W-:Y:S02]  /*1090*/  UISETP.NE.AND UP0, UPT, UR22, 0x1, UPT ;  /* 0x000000011600788c */ /* 0x002fe4000bf05270 */
[----:B---3--:R-:W-:Y:S02]  /*10a0*/  UIMAD.WIDE.U32 UR8, UR4, UR23, URZ ;  /* 0x00000017040872a5 */ /* 0x008fe4000f8e00ff */
[----:B--2---:R-:W-:-:S02]  /*10b0*/  UIMAD.WIDE.U32 UR10, UR6, UR20, URZ ;  /* 0x00000014060a72a5 */ /* 0x004fc4000f8e00ff */
[----:B----4-:R-:W-:Y:S02]  /*10c0*/  UISETP.NE.AND UP2, UPT, UR25, 0x1, UPT ;  /* 0x000000011900788c */ /* 0x010fe4000bf45270 */
[----:B------:R-:W-:Y:S01]  /*10d0*/  UISETP.NE.AND UP4, UPT, UR19, 0x1, UPT ;  /* 0x000000011300788c */ /* 0x000fe2000bf85270 */
[----:B------:R-:W-:Y:S02]  /*10e0*/  UMOV UR8, UR9 ;  /* 0x0000000900087c82 */ /* 0x000fe40008000000 */
[----:B------:R-:W-:Y:S01]  /*10f0*/  UMOV UR10, UR11 ;  /* 0x0000000b000a7c82 */ /* 0x000fe20008000000 */
[----:B------:R-:W-:Y:S02]  /*1100*/  @UP0 USHF.R.U32.HI UR4, URZ, UR5, UR8 ;  /* 0x00000005ff040299 */ /* 0x000fe40008011608 */
[----:B------:R-:W-:Y:S02]  /*1110*/  UIMAD.WIDE.U32 UR12, UR24, UR23, URZ ;  /* 0x00000017180c72a5 */ /* 0x000fe4000f8e00ff */
[----:B------:R-:W-:-:S02]  /*1120*/  UIMAD.WIDE.U32 UR8, UR4, UR16, URZ ;  /* 0x00000010040872a5 */ /* 0x000fc4000f8e00ff */
[----:B------:R-:W-:Y:S02]  /*1130*/  @UP2 USHF.R.U32.HI UR6, URZ, UR21, UR10 ;  /* 0x00000015ff062299 */ /* 0x000fe4000801160a */
[----:B------:R-:W-:Y:S02]  /*1140*/  UIMAD.WIDE.U32 UR14, UR50, UR20, URZ ;  /* 0x00000014320e72a5 */ /* 0x000fe4000f8e00ff */
[----:B------:R-:W-:Y:S01]  /*1150*/  UIMAD.WIDE.U32 UR10, UR6, UR16, URZ ;  /* 0x00000010060a72a5 */ /* 0x000fe2000f8e00ff */
[----:B------:R-:W-:Y:S01]  /*1160*/  UMOV UR12, UR13 ;  /* 0x0000000d000c7c82 */ /* 0x000fe20008000000 */
[----:B------:R-:W-:Y:S01]  /*1170*/  UMOV UR8, UR9 ;  /* 0x0000000900087c82 */ /* 0x000fe20008000000 */
[----:B------:R-:W-:Y:S02]  /*1180*/  USHF.R.U32.HI UR12, URZ, UR5, UR12 ;  /* 0x00000005ff0c7299 */ /* 0x000fe4000801160c */
[----:B------:R-:W-:Y:S01]  /*1190*/  @UP4 USHF.R.U32.HI UR4, URZ, UR17, UR8 ;  /* 0x00000011ff044299 */ /* 0x000fe20008011608 */
[----:B------:R-:W-:Y:S01]  /*11a0*/  UMOV UR14, UR15 ;  /* 0x0000000f000e7c82 */ /* 0x000fe20008000000 */
[----:B------:R-:W-:Y:S01]  /*11b0*/  UMOV UR10, UR11 ;  /* 0x0000000b000a7c82 */ /* 0x000fe20008000000 */
[----:B------:R-:W-:-:S02]  /*11c0*/  USHF.R.U32.HI UR14, URZ, UR21, UR14 ;  /* 0x00000015ff0e7299 */ /* 0x000fc4000801160e */
[----:B------:R-:W-:Y:S02]  /*11d0*/  USEL UR5, UR24, UR12, !UP0 ;  /* 0x0000000c18057287 */ /* 0x000fe4000c000000 */
[----:B------:R-:W-:Y:S02]  /*11e0*/  @UP4 USHF.R.U32.HI UR6, URZ, UR17, UR10 ;  /* 0x00000011ff064299 */ /* 0x000fe4000801160a */
[----:B------:R-:W-:Y:S02]  /*11f0*/  UIMAD UR7, UR4, UR19, URZ ;  /* 0x00000013040772a4 */ /* 0x000fe4000f8e02ff */
[----:B------:R-:W-:Y:S02]  /*1200*/  USEL UR4, UR50, UR14, !UP2 ;  /* 0x0000000e32047287 */ /* 0x000fe4000d000000 */
[----:B------:R-:W-:Y:S02]  /*1210*/  UIMAD UR10, UR6, UR19, URZ ;  /* 0x00000013060a72a4 */ /* 0x000fe4000f8e02ff */
[----:B------:R-:W-:-:S02]  /*1220*/  UISETP.GE.AND UP0, UPT, UR5, UR7, UPT ;  /* 0x000000070500728c */ /* 0x000fc4000bf06270 */
[----:B------:R-:W-:Y:S02]  /*1230*/  UIMAD.WIDE.U32 UR8, UR5, UR16, URZ ;  /* 0x00000010050872a5 */ /* 0x000fe4000f8e00ff */
[----:B------:R-:W-:Y:S02]  /*1240*/  UISETP.GE.OR UP0, UPT, UR4, UR10, UP0 ;  /* 0x0000000a0400728c */ /* 0x000fe40008706670 */
[----:B------:R-:W-:Y:S02]  /*1250*/  UIMAD.WIDE.U32 UR10, UR4, UR16, URZ ;  /* 0x00000010040a72a5 */ /* 0x000fe4000f8e00ff */
[----:B------:R-:W-:Y:S01]  /*1260*/  UIADD3 UR10, UPT, UPT, -UR4, URZ, URZ ;  /* 0x000000ff040a7290 */ /* 0x000fe2000fffe1ff */
[----:B------:R-:W-:Y:S01]  /*1270*/  UMOV UR8, UR9 ;  /* 0x0000000900087c82 */ /* 0x000fe20008000000 */
[----:B------:R-:W-:Y:S02]  /*1280*/  UIADD3 UR9, UPT, UPT, -UR5, URZ, URZ ;  /* 0x000000ff05097290 */ /* 0x000fe4000fffe1ff */
[----:B------:R-:W-:-:S03]  /*1290*/  USHF.R.U32.HI UR8, URZ, UR17, UR8 ;  /* 0x00000011ff087299 */ /* 0x000fc60008011608 */
[----:B------:R-:W-:Y:S01]  /*12a0*/  @!UP0 UMOV UR7, UR11 ;  /* 0x0000000b00078c82 */ /* 0x000fe20008000000 */
[----:B------:R-:W-:Y:S02]  /*12b0*/  UIMAD UR24, UR22, UR9, UR24 ;  /* 0x00000009161872a4 */ /* 0x000fe4000f8e0218 */
[----:B------:R-:W-:Y:S02]  /*12c0*/  USEL UR8, UR5, UR8, !UP4 ;  /* 0x0000000805087287 */ /* 0x000fe4000e000000 */
[----:B------:R-:W-:Y:S02]  /*12d0*/  @!UP0 USHF.R.U32.HI UR7, URZ, UR17, UR7 ;  /* 0x00000011ff078299 */ /* 0x000fe40008011607 */
[----:B------:R-:W-:Y:S02]  /*12e0*/  UIADD3 UR9, UPT, UPT, -UR8, URZ, URZ ;  /* 0x000000ff08097290 */ /* 0x000fe4000fffe1ff */
[----:B------:R-:W-:Y:S02]  /*12f0*/  @!UP0 USEL UR7, UR4, UR7, !UP4 ;  /* 0x0000000704078287 */ /* 0x000fe4000e000000 */
[----:B------:R-:W-:-:S02]  /*1300*/  UIMAD UR9, UR19, UR9, UR5 ;  /* 0x00000009130972a4 */ /* 0x000fc4000f8e0205 */
[----:B------:R-:W-:Y:S02]  /*1310*/  @!UP0 UIADD3 UR8, UPT, UPT, UR8, -UR7, URZ ;  /* 0x8000000708088290 */ /* 0x000fe4000fffe0ff */
[----:B------:R-:W-:Y:S02]  /*1320*/  @!UP0 UIMAD UR7, UR9, UR6, UR7 ;  /* 0x00000006090782a4 */ /* 0x000fe4000f8e0207 */
[----:B------:R-:W-:Y:S02]  /*1330*/  @!UP0 UIMAD UR5, UR8, UR19, UR4 ;  /* 0x00000013080582a4 */ /* 0x000fe4000f8e0204 */
[----:B------:R-:W-:Y:S02]  /*1340*/  UIMAD UR6, UR25, UR10, UR50 ;  /* 0x0000000a190672a4 */ /* 0x000fe4000f8e0232 */
[----:B------:R-:W-:Y:S01]  /*1350*/  UIMAD UR24, UR5, UR22, UR24 ;  /* 0x00000016051872a4 */ /* 0x000fe2000f8e0218 */
[----:B------:R-:W-:Y:S02]  /*1360*/  @!UP0 UMOV UR4, UR7 ;  /* 0x0000000700048c82 */ /* 0x000fe40008000000 */
[----:B------:R-:W-:-:S12]  /*1370*/  UIMAD UR50, UR4, UR25, UR6 ;  /* 0x00000019043272a4 */ /* 0x000fd8000f8e0206 */
.L_x_15:
[----:B------:R-:W1:Y:S02]  /*1380*/  LDCU UR4, c[0x0][0xc30] ;  /* 0x00018600ff0477ac */ /* 0x000e640008000800 */
[----:B-1----:R-:W-:-:S09]  /*1390*/  UISETP.NE.AND UP0, UPT, UR4, 0x1, UPT ;  /* 0x000000010400788c */ /* 0x002fd2000bf05270 */
[----:B------:R-:W-:Y:S05]  /*13a0*/  BRA.U UP0, `(.L_x_16) ;  /* 0x0000000100447547 */ /* 0x000fea000b800000 */
[----:B------:R-:W1:Y:S01]  /*13b0*/  LDCU.128 UR8, c[0x0][0xc10] ;  /* 0x00018200ff0877ac */ /* 0x000e620008000c00 */
[----:B------:R-:W2:Y:S01]  /*13c0*/  LDCU UR12, c[0x0][0xc0c] ;  /* 0x00018180ff0c77ac */ /* 0x000ea20008000800 */
[----:B------:R-:W3:Y:S01]  /*13d0*/  LDCU UR13, c[0x0][0xc20] ;  /* 0x00018400ff0d77ac */ /* 0x000ee20008000800 */
[----:B-1----:R-:W-:Y:S02]  /*13e0*/  UIMAD.WIDE.U32 UR6, UR50, UR8, URZ ;  /* 0x00000008320672a5 */ /* 0x002fe4000f8e00ff */
[----:B------:R-:W-:Y:S02]  /*13f0*/  UIMAD.WIDE.U32 UR4, UR24, UR11, URZ ;  /* 0x0000000b180472a5 */ /* 0x000fe4000f8e00ff */
[----:B--2---:R-:W-:Y:S02]  /*1400*/  UISETP.NE.AND UP2, UPT, UR12, 0x1, UPT ;  /* 0x000000010c00788c */ /* 0x004fe4000bf45270 */
[----:B------:R-:W-:Y:S01]  /*1410*/  UISETP.NE.AND UP0, UPT, UR10, 0x1, UPT ;  /* 0x000000010a00788c */ /* 0x000fe2000bf05270 */
[----:B------:R-:W-:-:S02]  /*1420*/  UMOV UR6, UR7 ;  /* 0x0000000700067c82 */ /* 0x000fc40008000000 */
[----:B------:R-:W-:Y:S01]  /*1430*/  UMOV UR4, UR5 ;  /* 0x0000000500047c82 */ /* 0x000fe20008000000 */
[----:B------:R-:W-:Y:S02]  /*1440*/  USHF.R.U32.HI UR6, URZ, UR9, UR6 ;  /* 0x00000009ff067299 */ /* 0x000fe40008011606 */
[----:B---3--:R-:W-:Y:S02]  /*1450*/  USHF.R.U32.HI UR4, URZ, UR13, UR4 ;  /* 0x0000000dff047299 */ /* 0x008fe40008011604 */
[----:B------:R-:W-:Y:S02]  /*1460*/  USEL UR5, UR50, UR6, !UP2 ;  /* 0x0000000632057287 */ /* 0x000fe4000d000000 */
[----:B------:R-:W-:-:S04]  /*1470*/  USEL UR4, UR24, UR4, !UP0 ;  /* 0x0000000418047287 */ /* 0x000fc8000c000000 */
[----:B------:R-:W-:Y:S02]  /*1480*/  UIADD3 UR6, UPT, UPT, UR5, -UR4, URZ ;  /* 0x8000000405067290 */ /* 0x000fe4000fffe0ff */
[----:B------:R-:W-:Y:S02]  /*1490*/  UIADD3 UR4, UPT, UPT, -UR5, UR4, URZ ;  /* 0x0000000405047290 */ /* 0x000fe4000fffe1ff */
[----:B------:R-:W-:Y:S02]  /*14a0*/  UIMAD UR24, UR6, UR10, UR24 ;  /* 0x0000000a061872a4 */ /* 0x000fe4000f8e0218 */
[----:B------:R-:W-:-:S12]  /*14b0*/  UIMAD UR50, UR4, UR12, UR50 ;  /* 0x0000000c043272a4 */ /* 0x000fd8000f8e0232 */
.L_x_16:
[----:B------:R-:W-:Y:S01]  /*14c0*/  BAR.SYNC.DEFER_BLOCKING 0x0 ;  /* 0x0000000000007b1d */ /* 0x000fe20000010000 */
[----:B------:R-:W-:Y:S01]  /*14d0*/  UISETP.NE.AND UP0, UPT, UR18, 0x2, UPT ;  /* 0x000000021200788c */ /* 0x000fe2000bf05270 */
[----:B------:R-:W-:Y:S02]  /*14e0*/  ISETP.NE.OR P3, PT, R0, 0x2, !P3 ;  /* 0x000000020000780c */ /* 0x000fe40005f65670 */
[----:B------:R-:W-:Y:S02]  /*14f0*/  LOP3.LUT R0, R166, 0x1f, RZ, 0xc0, !PT ;  /* 0x0000001fa6007812 */ /* 0x000fe400078ec0ff */
[----:B------:R-:W1:Y:S04]  /*1500*/  LDCU UR39, c[0x0][0xc24] ;  /* 0x00018480ff2777ac */ /* 0x000e680008000800 */
[----:B------:R-:W-:Y:S05]  /*1510*/  BRA.U UP0, `(.L_x_17) ;  /* 0x0000002500507547 */ /* 0x000fea000b800000 */
[----:B------:R-:W2:Y:S01]  /*1520*/  LDCU UR5, c[0x0][0x388] ;  /* 0x00007100ff0577ac */ /* 0x000ea20008000800 */
[----:B------:R-:W-:Y:S01]  /*1530*/  PLOP3.LUT P1, PT, PT, PT, UP3, 0x80, 0x8 ;  /* 0x000000000008781c */ /* 0x000fe20003f2f038 */
[----:B------:R-:W-:Y:S01]  /*1540*/  IMAD.MOV.U32 R2, RZ, RZ, RZ ;  /* 0x000000ffff027224 */ /* 0x000fe200078e00ff */
[----:B------:R-:W-:Y:S01]  /*1550*/  ISETP.EQ.OR P2, PT, R0, RZ, P3 ;  /* 0x000000ff0000720c */ /* 0x000fe20001f42670 */
[----:B------:R-:W3:Y:S01]  /*1560*/  LDCU UR8, c[0x0][0x38c] ;  /* 0x00007180ff0877ac */ /* 0x000ee20008000800 */
[----:B------:R-:W-:Y:S01]  /*1570*/  PLOP3.LUT P1, PT, P1, PT, PT, 0x8, 0x80 ;  /* 0x000000000080781c */ /* 0x000fe20000f2e170 */
[----:B------:R-:W4:Y:S01]  /*1580*/  LDCU.64 UR6, c[0x0][0x390] ;  /* 0x00007200ff0677ac */ /* 0x000f220008000a00 */
[----:B------:R-:W1:Y:S01]  /*1590*/  LDCU UR53, c[0x0][0x370] ;  /* 0x00006e00ff3577ac */ /* 0x000e620008000800 */
[----:B------:R-:W1:Y:S01]  /*15a0*/  LDCU.64 UR42, c[0x0][0x348] ;  /* 0x00006900ff2a77ac */ /* 0x000e620008000a00 */
[----:B--2---:R-:W-:Y:S01]  /*15b0*/  UIADD3 UR5, UPT, UPT, UR5, 0x1f, URZ ;  /* 0x0000001f05057890 */ /* 0x004fe2000fffe0ff */
[----:B------:R-:W2:Y:S03]  /*15c0*/  LDCU UR52, c[0x0][0x374] ;  /* 0x00006e80ff3477ac */ /* 0x000ea60008000800 */
[----:B------:R-:W-:Y:S01]  /*15d0*/  USHF.R.S32.HI UR4, URZ, 0x1f, UR5 ;  /* 0x0000001fff047899 */ /* 0x000fe20008011405 */
[----:B------:R-:W-:Y:S01]  /*15e0*/  UMOV UR26, 0x1 ;  /* 0x00000001001a7882 */ /* 0x000fe20000000000 */
[----:B------:R-:W-:-:S02]  /*15f0*/  UMOV UR30, URZ ;  /* 0x000000ff001e7c82 */ /* 0x000fc40008000000 */
[----:B------:R-:W-:Y:S01]  /*1600*/  ULEA.HI UR4, UR4, UR5, URZ, 0x5 ;  /* 0x0000000504047291 */ /* 0x000fe2000f8f28ff */
[----:B------:R-:W-:Y:S01]  /*1610*/  UMOV UR31, URZ ;  /* 0x000000ff001f7c82 */ /* 0x000fe20008000000 */
[----:B------:R-:W-:Y:S02]  /*1620*/  UMOV UR38, URZ ;  /* 0x000000ff00267c82 */ /* 0x000fe40008000000 */
[----:B------:R-:W-:-:S04]  /*1630*/  USHF.R.S32.HI UR4, URZ, 0x5, UR4 ;  /* 0x00000005ff047899 */ /* 0x000fc80008011404 */
[----:B---3--:R-:W-:-:S04]  /*1640*/  UIMAD UR4, UR4, UR8, URZ ;  /* 0x00000008040472a4 */ /* 0x008fc8000f8e02ff */
[----:B----4-:R-:W-:-:S04]  /*1650*/  UIMAD UR4, UR4, UR6, URZ ;  /* 0x00000006040472a4 */ /* 0x010fc8000f8e02ff */
[----:B------:R-:W-:-:S04]  /*1660*/  UIMAD UR54, UR4, UR7, URZ ;  /* 0x00000007043672a4 */ /* 0x000fc8000f8e02ff */
[----:B------:R-:W-:Y:S02]  /*1670*/  UISETP.NE.AND UP1, UPT, UR54, URZ, UPT ;  /* 0x000000ff3600728c */ /* 0x000fe4000bf25270 */
[----:B------:R-:W-:-:S04]  /*1680*/  UISETP.LT.U32.AND UP0, UPT, UR54, 0x18, UPT ;  /* 0x000000183600788c */ /* 0x000fc8000bf01070 */
[----:B------:R-:W-:-:S04]  /*1690*/  USEL UR4, UR54, 0x18, UP0 ;  /* 0x0000001836047887 */ /* 0x000fc80008000000 */
[----:B------:R-:W-:Y:S02]  /*16a0*/  UIADD3 UR5, UPT, UPT, UR4, -0x1, URZ ;  /* 0xffffffff04057890 */ /* 0x000fe4000fffe0ff */
[----:B------:R-:W-:Y:S02]  /*16b0*/  @!UP1 UIADD3 UR5, UPT, UPT, UR4, URZ, URZ ;  /* 0x000000ff04059290 */ /* 0x000fe4000fffe0ff */
[----:B------:R-:W-:Y:S02]  /*16c0*/  UIADD3 UR51, UPT, UPT, UR54, -UR4, URZ ;  /* 0x8000000436337290 */ /* 0x000fe4000fffe0ff */
[----:B-12---:R-:W-:-:S12]  /*16d0*/  UIADD3 UR55, UPT, UPT, UR5, 0x1, URZ ;  /* 0x0000000105377890 */ /* 0x006fd8000fffe0ff */
.L_x_33:
[----:B------:R-:W1:Y:S01]  /*16e0*/  S2UR UR36, SR_CgaCtaId ;  /* 0x00000000002479c3 */ /* 0x000e620000008800 */
[----:B------:R-:W-:Y:S01]  /*16f0*/  UMOV UR4, 0x400 ;  /* 0x0000040000047882 */ /* 0x000fe20000000000 */
[----:B------:R-:W-:Y:S01]  /*1700*/  MOV R0, UR26 ;  /* 0x0000001a00007c02 */ /* 0x000fe20008000f00 */
[----:B------:R-:W-:Y:S02]  /*1710*/  UISETP.NE.AND UP0, UPT, UR54, URZ, UPT ;  /* 0x000000ff3600728c */ /* 0x000fe4000bf05270 */
[----:B------:R-:W-:Y:S01]  /*1720*/  USHF.L.U32 UR44, UR50, 0x7, URZ ;  /* 0x00000007322c7899 */ /* 0x000fe200080006ff */
[----:B------:R-:W-:Y:S01]  /*1730*/  SHF.L.U32 R0, R0, 0x1f, RZ ;  /* 0x0000001f00007819 */ /* 0x000fe200000006ff */
[----:B------:R-:W-:Y:S01]  /*1740*/  USHF.L.U32 UR18, UR24, 0x7, URZ ;  /* 0x0000000718127899 */ /* 0x000fe200080006ff */
[----:B------:R-:W-:Y:S01]  /*1750*/  UMOV UR27, URZ ;  /* 0x000000ff001b7c82 */ /* 0x000fe20008000000 */
[----:B------:R-:W-:Y:S01]  /*1760*/  UMOV UR22, URZ ;  /* 0x000000ff00167c82 */ /* 0x000fe20008000000 */
[----:B------:R-:W-:Y:S01]  /*1770*/  UMOV UR21, URZ ;  /* 0x000000ff00157c82 */ /* 0x000fe20008000000 */
[----:B------:R-:W-:Y:S01]  /*1780*/  UMOV UR20, URZ ;  /* 0x000000ff00147c82 */ /* 0x000fe20008000000 */
[----:B-1----:R-:W-:-:S04]  /*1790*/  ULEA UR36, UR36, UR4, 0x18 ;  /* 0x0000000424247291 */ /* 0x002fc8000f8ec0ff */
[----:B------:R-:W-:-:S09]  /*17a0*/  ULEA UR4, UR30, UR36, 0x3 ;  /* 0x000000241e047291 */ /* 0x000fd2000f8e18ff */
[----:B------:R1:W2:Y:S01]  /*17b0*/  SYNCS.PHASECHK.TRANS64.TRYWAIT P0, [UR4+0xc0], R0 ;  /* 0x0000c000ff0075a7 */ /* 0x0002a20008001104 */
[----:B------:R-:W-:Y:S05]  /*17c0*/  BRA.U !UP0, `(.L_x_18) ;  /* 0x0000000508947547 */ /* 0x000fea000b800000 */
[----:B------:R-:W3:Y:S01]  /*17d0*/  LDCU.128 UR12, c[0x0][0x480] ;  /* 0x00009000ff0c77ac */ /* 0x000ee20008000c00 */
[----:B------:R-:W4:Y:S01]  /*17e0*/  LDCU.128 UR8, c[0x0][0x490] ;  /* 0x00009200ff0877ac */ /* 0x000f220008000c00 */
[----:B------:R-:W1:Y:S01]  /*17f0*/  LDCU.64 UR20, c[0x0][0x4c0] ;  /* 0x00009800ff1477ac */ /* 0x000e620008000a00 */
[----:B------:R-:W1:Y:S01]  /*1800*/  LDCU.64 UR16, c[0x0][0x4f0] ;  /* 0x00009e00ff1077ac */ /* 0x000e620008000a00 */
[----:B------:R-:W1:Y:S01]  /*1810*/  LDCU UR19, c[0x0][0x4c8] ;  /* 0x00009900ff1377ac */ /* 0x000e620008000800 */
[----:B---3--:R-:W-:Y:S02]  /*1820*/  UIMAD.WIDE.U32 UR4, UR44, UR13, URZ ;  /* 0x0000000d2c0472a5 */ /* 0x008fe4000f8e00ff */
[----:B------:R-:W-:Y:S02]  /*1830*/  UISETP.NE.AND UP0, UPT, UR12, 0x1, UPT ;  /* 0x000000010c00788c */ /* 0x000fe4000bf05270 */
[----:B------:R-:W-:Y:S01]  /*1840*/  USHF.R.U32.HI UR5, URZ, UR14, UR5 ;  /* 0x0000000eff057299 */ /* 0x000fe20008011605 */
[----:B------:R-:W3:Y:S03]  /*1850*/  LDCU UR45, c[0x0][0x38c] ;  /* 0x00007180ff2d77ac */ /* 0x000ee60008000800 */
[----:B------:R-:W-:-:S02]  /*1860*/  USEL UR5, UR44, UR5, !UP0 ;  /* 0x000000052c057287 */ /* 0x000fc4000c000000 */
[----:B------:R-:W-:Y:S02]  /*1870*/  UISETP.NE.AND UP0, UPT, UR15, 0x1, UPT ;  /* 0x000000010f00788c */ /* 0x000fe4000bf05270 */
[----:B----4-:R-:W-:Y:S01]  /*1880*/  UIMAD.WIDE.U32 UR6, UR5, UR8, URZ ;  /* 0x00000008050672a5 */ /* 0x010fe2000f8e00ff */
[----:B------:R-:W4:Y:S01]  /*1890*/  LDCU UR8, c[0x0][0x4a0] ;  /* 0x00009400ff0877ac */ /* 0x000f220008000800 */
[----:B------:R-:W1:Y:S05]  /*18a0*/  LDCU UR23, c[0x0][0x4cc] ;  /* 0x00009980ff1777ac */ /* 0x000e6a0008000800 */
[----:B------:R-:W-:Y:S01]  /*18b0*/  UMOV UR4, UR7 ;  /* 0x0000000700047c82 */ /* 0x000fe20008000000 */
[----:B------:R-:W1:Y:S01]  /*18c0*/  LDCU.64 UR40, c[0x0][0x390] ;  /* 0x00007200ff2877ac */ /* 0x000e620008000a00 */
[----:B------:R-:W-:Y:S01]  /*18d0*/  USHF.R.U32.HI UR4, URZ, UR9, UR4 ;  /* 0x00000009ff047299 */ /* 0x000fe20008011604 */
[----:B------:R-:W1:Y:S03]  /*18e0*/  LDCU UR9, c[0x0][0x4ec] ;  /* 0x00009d80ff0977ac */ /* 0x000e660008000800 */
[----:B------:R-:W-:-:S02]  /*18f0*/  USEL UR4, UR5, UR4, !UP0 ;  /* 0x0000000405047287 */ /* 0x000fc4000c000000 */
[----:B------:R-:W-:Y:S02]  /*1900*/  UISETP.NE.AND UP0, UPT, UR10, 0x1, UPT ;  /* 0x000000010a00788c */ /* 0x000fe4000bf05270 */
[----:B------:R-:W-:Y:S01]  /*1910*/  UIMAD.WIDE.U32 UR6, UR4, UR11, URZ ;  /* 0x0000000b040672a5 */ /* 0x000fe2000f8e00ff */
[----:B------:R-:W1:Y:S01]  /*1920*/  LDCU.64 UR24, c[0x0][0x4d0] ;  /* 0x00009a00ff1877ac */ /* 0x000e620008000a00 */
[----:B------:R-:W-:-:S05]  /*1930*/  UIADD3 UR38, UPT, UPT, UR55, UR31, URZ ;  /* 0x0000001f37267290 */ /* 0x000fca000fffe0ff */
[----:B------:R-:W-:Y:S01]  /*1940*/  UMOV UR6, UR7 ;  /* 0x0000000700067c82 */ /* 0x000fe20008000000 */
[----:B------:R-:W-:Y:S02]  /*1950*/  UIADD3 UR7, UPT, UPT, -UR4, URZ, URZ ;  /* 0x000000ff04077290 */ /* 0x000fe4000fffe1ff */
[----:B----4-:R-:W-:Y:S02]  /*1960*/  USHF.R.U32.HI UR6, URZ, UR8, UR6 ;  /* 0x00000008ff067299 */ /* 0x010fe40008011606 */
[----:B------:R-:W-:Y:S02]  /*1970*/  UIADD3 UR8, UPT, UPT, -UR5, URZ, URZ ;  /* 0x000000ff05087290 */ /* 0x000fe4000fffe1ff */
[----:B------:R-:W-:Y:S02]  /*1980*/  USEL UR14, UR4, UR6, !UP0 ;  /* 0x00000006040e7287 */ /* 0x000fe4000c000000 */
[----:B------:R-:W-:Y:S02]  /*1990*/  UIMAD UR7, UR15, UR7, UR5 ;  /* 0x000000070f0772a4 */ /* 0x000fe4000f8e0205 */
[----:B------:R-:W-:-:S02]  /*19a0*/  UIADD3 UR6, UPT, UPT, -UR14, URZ, URZ ;  /* 0x000000ff0e067290 */ /* 0x000fc4000fffe1ff */
[----:B------:R-:W-:Y:S02]  /*19b0*/  UIMAD UR8, UR12, UR8, UR44 ;  /* 0x000000080c0872a4 */ /* 0x000fe4000f8e022c */
[----:B------:R-:W-:Y:S02]  /*19c0*/  UIMAD UR13, UR10, UR6, UR4 ;  /* 0x000000060a0d72a4 */ /* 0x000fe4000f8e0204 */
[----:B-1----:R-:W-:Y:S02]  /*19d0*/  UIMAD UR11, UR8, UR20, UR9 ;  /* 0x00000014080b72a4 */ /* 0x002fe4000f8e0209 */
[----:B------:R-:W-:Y:S01]  /*19e0*/  UIMAD UR12, UR7, UR21, UR16 ;  /* 0x00000015070c72a4 */ /* 0x000fe2000f8e0210 */
[----:B------:R-:W1:Y:S02]  /*19f0*/  LDCU.64 UR4, c[0x0][0x4f8] ;  /* 0x00009f00ff0477ac */ /* 0x000e640008000a00 */
[----:B------:R-:W4:Y:S01]  /*1a00*/  LDCU UR6, c[0x0][0x500] ;  /* 0x0000a000ff0677ac */ /* 0x000f220008000800 */
[----:B------:R-:W-:Y:S01]  /*1a10*/  UIMAD UR13, UR13, UR19, UR17 ;  /* 0x000000130d0d72a4 */ /* 0x000fe2000f8e0211 */
[----:B------:R-:W-:Y:S01]  /*1a20*/  UMOV UR27, URZ ;  /* 0x000000ff001b7c82 */ /* 0x000fe20008000000 */
[----:B------:R-:W-:Y:S01]  /*1a30*/  UMOV UR7, UR30 ;  /* 0x0000001e00077c82 */ /* 0x000fe20008000000 */
[----:B------:R-:W-:Y:S01]  /*1a40*/  UMOV UR20, URZ ;  /* 0x000000ff00147c82 */ /* 0x000fe20008000000 */
[----:B------:R-:W-:Y:S01]  /*1a50*/  UMOV UR21, URZ ;  /* 0x000000ff00157c82 */ /* 0x000fe20008000000 */
[----:B---3--:R-:W-:-:S07]  /*1a60*/  UMOV UR22, URZ ;  /* 0x000000ff00167c82 */ /* 0x008fce0008000000 */
.L_x_23:
[----:B------:R-:W-:Y:S01]  /*1a70*/  @!P3 MOV R3, 0x2000 ;  /* 0x000020000003b802 */ /* 0x000fe20000000f00 */
[----:B------:R-:W-:Y:S01]  /*1a80*/  ULEA UR9, UR7, UR36, 0x3 ;  /* 0x0000002407097291 */ /* 0x000fe2000f8e18ff */
[----:B-12---:R-:W-:Y:S11]  /*1a90*/  @P0 BRA `(.L_x_19) ;  /* 0x0000000000100947 */ /* 0x006ff60003800000 */
[----:B------:R-:W-:Y:S04]  /*1aa0*/  MOV R0, UR26 ;  /* 0x0000001a00007c02 */ /* 0x000fe80008000f00 */
[----:B------:R-:W-:Y:S04]  /*1ab0*/  SHF.L.U32 R5, R0, 0x1f, RZ ;  /* 0x0000001f00057819 */ /* 0x000fe800000006ff */
[----:B------:R-:W2:Y:S02]  /*1ac0*/  SYNCS.PHASECHK.TRANS64.TRYWAIT P0, [UR9+0xc0], R5 ;  /* 0x0000c005ff0075a7 */ /* 0x000ea40008001109 */
[----:B--2---:R-:W-:Y:S05]  /*1ad0*/  @!P0 BRA `(.L_x_20) ;  /* 0x0000007c00ec8947 */ /* 0x004fea0003800000 */
.L_x_19:
[----:B------:R3:W-:Y:S01]  /*1ae0*/  @!P3 SYNCS.ARRIVE.TRANS64 RZ, [UR9], R3 ;  /* 0x00000003ffffb9a7 */ /* 0x0007e20008000009 */
[----:B------:R-:W-:Y:S04]  /*1af0*/  BSSY.RECONVERGENT B0, `(.L_x_21) ;  /* 0x0000003000007945 */ /* 0x000fe80003800200 */
[----:B------:R-:W-:Y:S05]  /*1b00*/  @P2 BRA `(.L_x_22) ;  /* 0x0000000000042947 */ /* 0x000fea0003800000 */
[----:B-1--4-:R-:W-:Y:S05]  /*1b10*/  BPT.TRAP 0x1 ;  /* 0x000000040000795c */ /* 0x012fea0000300000 */
.L_x_22:
[----:B-1--4-:R-:W-:Y:S05]  /*1b20*/  BSYNC.RECONVERGENT B0 ;  /* 0x0000000000007941 */ /* 0x012fea0003800200 */
.L_x_21:
[----:B------:R-:W-:Y:S02]  /*1b30*/  UIADD3 UR8, UPT, UPT, UR7, 0x1, URZ ;  /* 0x0000000107087890 */ /* 0x000fe4000fffe0ff */
[----:B------:R-:W-:Y:S02]  /*1b40*/  UIMAD UR15, UR20, UR23, UR4 ;  /* 0x00000017140f72a4 */ /* 0x000fe4000f8e0204 */
[----:B------:R-:W-:Y:S02]  /*1b50*/  UISETP.NE.AND UP0, UPT, UR8, 0x18, UPT ;  /* 0x000000180800788c */ /* 0x000fe4000bf05270 */
[----:B------:R-:W-:Y:S02]  /*1b60*/  ULEA UR16, UR7, UR36, 0xc ;  /* 0x0000002407107291 */ /* 0x000fe4000f8e60ff */
[----:B------:R-:W-:Y:S02]  /*1b70*/  USEL UR10, URZ, 0x1, UP0 ;  /* 0x00000001ff0a7887 */ /* 0x000fe40008000000 */
[----:B------:R-:W-:Y:S02]  /*1b80*/  USEL UR30, UR8, URZ, UP0 ;  /* 0x000000ff081e7287 */ /* 0x000fe40008000000 */
[----:B------:R-:W-:Y:S02]  /*1b90*/  ULOP3.LUT UR26, UR26, UR10, URZ, 0x3c, !UPT ;  /* 0x0000000a1a1a7292 */ /* 0x000fe4000f8e3cff */
[----:B------:R-:W-:Y:S02]  /*1ba0*/  ULEA UR8, UR30, UR36, 0x3 ;  /* 0x000000241e087291 */ /* 0x000fe4000f8e18ff */
[----:B------:R-:W-:Y:S02]  /*1bb0*/  UIADD3 UR34, UP0, UPT, UR42, 0x80, URZ ;  /* 0x000000802a227890 */ /* 0x000fe4000ff1e0ff */
[----:B------:R-:W-:Y:S01]  /*1bc0*/  USHF.L.U32 UR10, UR27, 0x5, URZ ;  /* 0x000000051b0a7899 */ /* 0x000fe200080006ff */
[----:B--2---:R-:W-:Y:S01]  /*1bd0*/  MOV R0, UR26 ;  /* 0x0000001a00007c02 */ /* 0x004fe20008000f00 */
[----:B------:R-:W-:Y:S02]  /*1be0*/  UIADD3.X UR35, UPT, UPT, URZ, UR43, URZ, UP0, !UPT ;  /* 0x0000002bff237290 */ /* 0x000fe400087fe4ff */
[----:B------:R-:W-:Y:S01]  /*1bf0*/  UIADD3 UR32, UP3, UPT, UR42, 0x200, URZ ;  /* 0x000002002a207890 */ /* 0x000fe2000ff7e0ff */
[----:B---3--:R-:W-:Y:S01]  /*1c00*/  SHF.L.U32 R3, R0, 0x1f, RZ ;  /* 0x0000001f00037819 */ /* 0x008fe200000006ff */
[----:B------:R-:W-:Y:S02]  /*1c10*/  UIADD3 UR37, UPT, UPT, UR20, 0x1, URZ ;  /* 0x0000000114257890 */ /* 0x000fe4000fffe0ff */
[----:B------:R-:W-:Y:S01]  /*1c20*/  UIADD3.X UR33, UPT, UPT, URZ, UR43, URZ, UP3, !UPT ;  /* 0x0000002bff217290 */ /* 0x000fe20009ffe4ff */
[----:B------:R3:W1:Y:S01]  /*1c30*/  SYNCS.PHASECHK.TRANS64.TRYWAIT P0, [UR8+0xc0], R3 ;  /* 0x0000c003ff0075a7 */ /* 0x0006620008001108 */
[----:B------:R-:W-:Y:S02]  /*1c40*/  UIMAD UR8, UR21, UR24, UR5 ;  /* 0x00000018150872a4 */ /* 0x000fe4000f8e0205 */
[----:B------:R-:W-:Y:S02]  /*1c50*/  UIMAD UR7, UR22, UR25, UR6 ;  /* 0x00000019160772a4 */ /* 0x000fe4000f8e0206 */
[----:B------:R-:W-:Y:S02]  /*1c60*/  ULEA UR15, UR8, UR15, 0x5 ;  /* 0x0000000f080f7291 */ /* 0x000fe4000f8e28ff */
[----:B------:R-:W-:Y:S02]  /*1c70*/  UIADD3 UR8, UPT, UPT, UR16, 0x8600, URZ ;  /* 0x0000860010087890 */ /* 0x000fe4000fffe0ff */
[----:B------:R-:W-:Y:S02]  /*1c80*/  ULEA UR7, UR7, UR15, 0xa ;  /* 0x0000000f07077291 */ /* 0x000fe4000f8e50ff */
[----:B------:R-:W-:Y:S02]  /*1c90*/  UIADD3 UR16, UPT, UPT, UR16, 0x20600, URZ ;  /* 0x0002060010107890 */ /* 0x000fe4000fffe0ff */
[----:B------:R-:W-:Y:S02]  /*1ca0*/  UPRMT UR7, UR7, 0x5410, URZ ;  /* 0x0000541007077896 */ /* 0x000fe400080000ff */
[----:B------:R-:W-:Y:S02]  /*1cb0*/  UISETP.NE.AND UP2, UPT, UR37, UR45, UPT ;  /* 0x0000002d2500728c */ /* 0x000fe4000bf45270 */
[----:B------:R-:W-:Y:S02]  /*1cc0*/  UIADD3 UR29, UPT, UPT, UR21, 0x1, URZ ;  /* 0x00000001151d7890 */ /* 0x000fe4000fffe0ff */
[----:B------:R-:W-:Y:S02]  /*1cd0*/  UIADD3 UR28, UPT, UPT, UR22, 0x1, URZ ;  /* 0x00000001161c7890 */ /* 0x000fe4000fffe0ff */
[----:B------:R-:W-:Y:S01]  /*1ce0*/  UIADD3 UR31, UPT, UPT, UR31, 0x1, URZ ;  /* 0x000000011f1f7890 */ /* 0x000fe2000fffe0ff */
[----:B------:R2:W-:Y:S01]  /*1cf0*/  UTMALDG.5D.IM2COL [UR8], [UR34], UR7 ;  /* 0x00000008220073b4 */ /* 0x0005e20008060007 */
[----:B------:R-:W-:Y:S01]  /*1d00*/  UMOV UR46, 0x0 ;  /* 0x00000000002e7882 */ /* 0x000fe20000000000 */
[----:B------:R-:W-:Y:S01]  /*1d10*/  UMOV UR47, 0x10000000 ;  /* 0x10000000002f7882 */ /* 0x000fe20000000000 */
[----:B------:R-:W-:Y:S01]  /*1d20*/  UMOV UR17, UR9 ;  /* 0x0000000900117c82 */ /* 0x000fe20008000000 */
[----:B------:R-:W-:Y:S01]  /*1d30*/  @UP2 UIADD3 UR29, UPT, UPT, UR21, URZ, URZ ;  /* 0x000000ff151d2290 */ /* 0x000fe2000fffe0ff */
[----:B------:R-:W-:Y:S03]  /*1d40*/  UMOV UR19, UR10 ;  /* 0x0000000a00137c82 */ /* 0x000fe60008000000 */
[----:B------:R-:W-:Y:S01]  /*1d50*/  UISETP.NE.AND UP1, UPT, UR29, UR40, UPT ;  /* 0x000000281d00728c */ /* 0x000fe2000bf25270 */
[----:B------:R4:W-:Y:S10]  /*1d60*/  UTMALDG.5D [UR16], [UR32], desc[UR46] ;  /* 0x00002e10200075b4 */ /* 0x0009f40008021000 */
[----:B------:R-:W-:Y:S04]  /*1d70*/  @UP1 UIADD3 UR28, UPT, UPT, UR22, URZ, URZ ;  /* 0x000000ff161c1290 */ /* 0x000fe8000fffe0ff */
[----:B------:R-:W-:Y:S02]  /*1d80*/  UISETP.NE.AND UP0, UPT, UR28, UR41, UPT ;  /* 0x000000291c00728c */ /* 0x000fe4000bf05270 */
[----:B--2---:R-:W-:Y:S09]  /*1d90*/  UIADD3 UR8, UPT, UPT, UR27, 0x1, URZ ;  /* 0x000000011b087890 */ /* 0x004ff2000fffe0ff */
[----:B------:R-:W-:Y:S01]  /*1da0*/  @UP0 UIADD3 UR8, UPT, UPT, UR27, URZ, URZ ;  /* 0x000000ff1b080290 */ /* 0x000fe2000fffe0ff */
[----:B------:R-:W-:Y:S06]  /*1db0*/  UMOV UR7, UR30 ;  /* 0x0000001e00077c82 */ /* 0x000fec0008000000 */
[----:B------:R-:W-:Y:S01]  /*1dc0*/  UMOV UR27, UR8 ;  /* 0x00000008001b7c82 */ /* 0x000fe20008000000 */
[----:B----4-:R-:W-:Y:S02]  /*1dd0*/  USEL UR22, UR28, URZ, UP0 ;  /* 0x000000ff1c167287 */ /* 0x010fe40008000000 */
[----:B------:R-:W-:Y:S02]  /*1de0*/  UISETP.NE.AND UP0, UPT, UR31, UR38, UPT ;  /* 0x000000261f00728c */ /* 0x000fe4000bf05270 */
[----:B------:R-:W-:Y:S02]  /*1df0*/  USEL UR20, UR37, URZ, UP2 ;  /* 0x000000ff25147287 */ /* 0x000fe40009000000 */
[----:B------:R-:W-:Y:S05]  /*1e00*/  USEL UR21, UR29, URZ, UP1 ;  /* 0x000000ff1d157287 */ /* 0x000fea0008800000 */
[----:B---3--:R-:W-:Y:S07]  /*1e10*/  BRA.U UP0, `(.L_x_23) ;  /* 0xfffffffd00147547 */ /* 0x008fee000b83ffff */
.L_x_18:
[----:B------:R-:W-:Y:S01]  /*1e20*/  ULEA UR4, UR30, UR36, 0x3 ;  /* 0x000000241e047291 */ /* 0x000fe2000f8e18ff */
[----:B-1----:R-:W-:Y:S01]  /*1e30*/  MOV R0, UR26 ;  /* 0x0000001a00007c02 */ /* 0x002fe20008000f00 */
[----:B------:R-:W-:Y:S01]  /*1e40*/  @!P1 SYNCS.ARRIVE.TRANS64.A1T0 RZ, [UR36+0x1a8], RZ ;  /* 0x0001a8ffffff99a7 */ /* 0x000fe20008100024 */
[----:B------:R-:W-:Y:S02]  /*1e50*/  UISETP.GE.AND UP0, UPT, UR51, 0x1, UPT ;  /* 0x000000013300788c */ /* 0x000fe4000bf06270 */
[----:B------:R-:W-:-:S04]  /*1e60*/  SHF.L.U32 R0, R0, 0x1f, RZ ;  /* 0x0000001f00007819 */ /* 0x000fc800000006ff */
[----:B--2---:R1:W2:Y:S03]  /*1e70*/  SYNCS.PHASECHK.TRANS64.TRYWAIT P0, [UR4+0xc0], R0 ;  /* 0x0000c000ff0075a7 */ /* 0x0042a60008001104 */
[----:B------:R-:W-:Y:S05]  /*1e80*/  BRA.U !UP0, `(.L_x_24) ;  /* 0x00000005088c7547 */ /* 0x000fea000b800000 */
[----:B------:R-:W3:Y:S01]  /*1e90*/  LDCU.128 UR8, c[0x0][0x480] ;  /* 0x00009000ff0877ac */ /* 0x000ee20008000c00 */
[----:B------:R-:W4:Y:S01]  /*1ea0*/  LDCU.128 UR32, c[0x0][0x490] ;  /* 0x00009200ff2077ac */ /* 0x000f220008000c00 */
[----:B------:R-:W1:Y:S01]  /*1eb0*/  LDCU.64 UR28, c[0x0][0x4c0] ;  /* 0x00009800ff1c77ac */ /* 0x000e620008000a00 */
[----:B------:R-:W1:Y:S01]  /*1ec0*/  LDCU UR13, c[0x0][0x4c8] ;  /* 0x00009900ff0d77ac */ /* 0x000e620008000800 */
[----:B------:R-:W1:Y:S01]  /*1ed0*/  LDCU.64 UR16, c[0x0][0x4f0] ;  /* 0x00009e00ff1077ac */ /* 0x000e620008000a00 */
[----:B---3--:R-:W-:Y:S02]  /*1ee0*/  UIMAD.WIDE.U32 UR4, UR44, UR9, URZ ;  /* 0x000000092c0472a5 */ /* 0x008fe4000f8e00ff */
[----:B------:R-:W-:Y:S02]  /*1ef0*/  UISETP.NE.AND UP0, UPT, UR8, 0x1, UPT ;  /* 0x000000010800788c */ /* 0x000fe4000bf05270 */
[----:B------:R-:W-:Y:S01]  /*1f00*/  USHF.R.U32.HI UR5, URZ, UR10, UR5 ;  /* 0x0000000aff057299 */ /* 0x000fe20008011605 */
[----:B------:R-:W3:Y:S03]  /*1f10*/  LDCU UR9, c[0x0][0x4a0] ;  /* 0x00009400ff0977ac */ /* 0x000ee60008000800 */
[----:B------:R-:W-:-:S02]  /*1f20*/  USEL UR5, UR44, UR5, !UP0 ;  /* 0x000000052c057287 */ /* 0x000fc4000c000000 */
[----:B------:R-:W-:Y:S02]  /*1f30*/  UISETP.NE.AND UP0, UPT, UR11, 0x1, UPT ;  /* 0x000000010b00788c */ /* 0x000fe4000bf05270 */
[----:B----4-:R-:W-:Y:S01]  /*1f40*/  UIMAD.WIDE.U32 UR6, UR5, UR32, URZ ;  /* 0x00000020050672a5 */ /* 0x010fe2000f8e00ff */
[----:B------:R-:W1:Y:S01]  /*1f50*/  LDCU UR10, c[0x0][0x4ec] ;  /* 0x00009d80ff0a77ac */ /* 0x000e620008000800 */
[----:B------:R-:W4:Y:S05]  /*1f60*/  LDCU UR46, c[0x0][0x38c] ;  /* 0x00007180ff2e77ac */ /* 0x000f2a0008000800 */
[----:B------:R-:W-:Y:S01]  /*1f70*/  UMOV UR4, UR7 ;  /* 0x0000000700047c82 */ /* 0x000fe20008000000 */
[----:B------:R-:W1:Y:S01]  /*1f80*/  LDCU UR23, c[0x0][0x4cc] ;  /* 0x00009980ff1777ac */ /* 0x000e620008000800 */
[----:B------:R-:W-:Y:S01]  /*1f90*/  USHF.R.U32.HI UR4, URZ, UR33, UR4 ;  /* 0x00000021ff047299 */ /* 0x000fe20008011604 */
[----:B------:R-:W1:Y:S03]  /*1fa0*/  LDCU.64 UR40, c[0x0][0x390] ;  /* 0x00007200ff2877ac */ /* 0x000e660008000a00 */
[----:B------:R-:W-:-:S02]  /*1fb0*/  USEL UR4, UR5, UR4, !UP0 ;  /* 0x0000000405047287 */ /* 0x000fc4000c000000 */
[----:B------:R-:W-:Y:S02]  /*1fc0*/  UISETP.NE.AND UP0, UPT, UR34, 0x1, UPT ;  /* 0x000000012200788c */ /* 0x000fe4000bf05270 */
[----:B------:R-:W-:Y:S01]  /*1fd0*/  UIMAD.WIDE.U32 UR6, UR4, UR35, URZ ;  /* 0x00000023040672a5 */ /* 0x000fe2000f8e00ff */
[----:B------:R-:W1:Y:S01]  /*1fe0*/  LDCU.64 UR24, c[0x0][0x4d0] ;  /* 0x00009a00ff1877ac */ /* 0x000e620008000a00 */
[----:B------:R-:W-:-:S05]  /*1ff0*/  UIADD3 UR38, UPT, UPT, UR51, UR38, URZ ;  /* 0x0000002633267290 */ /* 0x000fca000fffe0ff */
[----:B------:R-:W-:Y:S01]  /*2000*/  UMOV UR6, UR7 ;  /* 0x0000000700067c82 */ /* 0x000fe20008000000 */
[----:B------:R-:W-:Y:S02]  /*2010*/  UIADD3 UR7, UPT, UPT, -UR5, URZ, URZ ;  /* 0x000000ff05077290 */ /* 0x000fe4000fffe1ff */
[----:B---3--:R-:W-:Y:S02]  /*2020*/  USHF.R.U32.HI UR6, URZ, UR9, UR6 ;  /* 0x00000009ff067299 */ /* 0x008fe40008011606 */
[----:B------:R-:W-:Y:S02]  /*2030*/  UIMAD UR7, UR8, UR7, UR44 ;  /* 0x00000007080772a4 */ /* 0x000fe4000f8e022c */
[----:B------:R-:W-:Y:S02]  /*2040*/  USEL UR14, UR4, UR6, !UP0 ;  /* 0x00000006040e7287 */ /* 0x000fe4000c000000 */
[----:B------:R-:W-:Y:S02]  /*2050*/  UIADD3 UR6, UPT, UPT, -UR4, URZ, URZ ;  /* 0x000000ff04067290 */ /* 0x000fe4000fffe1ff */
[----:B------:R-:W-:-:S02]  /*2060*/  UIADD3 UR9, UPT, UPT, -UR14, URZ, URZ ;  /* 0x000000ff0e097290 */ /* 0x000fc4000fffe1ff */
[----:B------:R-:W-:Y:S02]  /*2070*/  UIMAD UR12, UR11, UR6, UR5 ;  /* 0x000000060b0c72a4 */ /* 0x000fe4000f8e0205 */
[----:B------:R-:W-:Y:S02]  /*2080*/  UIMAD UR9, UR34, UR9, UR4 ;  /* 0x00000009220972a4 */ /* 0x000fe4000f8e0204 */
[----:B-1----:R-:W-:Y:S01]  /*2090*/  UIMAD UR11, UR7, UR28, UR10 ;  /* 0x0000001c070b72a4 */ /* 0x002fe2000f8e020a */
[----:B------:R-:W1:Y:S02]  /*20a0*/  LDCU.64 UR4, c[0x0][0x4f8] ;  /* 0x00009f00ff0477ac */ /* 0x000e640008000a00 */
[----:B------:R-:W3:Y:S01]  /*20b0*/  LDCU UR6, c[0x0][0x500] ;  /* 0x0000a000ff0677ac */ /* 0x000ee20008000800 */
[----:B------:R-:W-:Y:S02]  /*20c0*/  UIMAD UR12, UR12, UR29, UR16 ;  /* 0x0000001d0c0c72a4 */ /* 0x000fe4000f8e0210 */
[----:B------:R-:W-:Y:S01]  /*20d0*/  UIMAD UR13, UR9, UR13, UR17 ;  /* 0x0000000d090d72a4 */ /* 0x000fe2000f8e0211 */
[----:B------:R-:W-:Y:S01]  /*20e0*/  UMOV UR37, UR51 ;  /* 0x0000003300257c82 */ /* 0x000fe20008000000 */
[----:B----4-:R-:W-:-:S10]  /*20f0*/  UMOV UR7, UR30 ;  /* 0x0000001e00077c82 */ /* 0x010fd40008000000 */
.L_x_29:
[----:B------:R-:W-:Y:S01]  /*2100*/  @!P3 MOV R3, 0x2000 ;  /* 0x000020000003b802 */ /* 0x000fe20000000f00 */
[----:B------:R-:W-:Y:S01]  /*2110*/  ULEA UR9, UR7, UR36, 0x3 ;  /* 0x0000002407097291 */ /* 0x000fe2000f8e18ff */
[----:B-12---:R-:W-:Y:S11]  /*2120*/  @P0 BRA `(.L_x_25) ;  /* 0x0000000000100947 */ /* 0x006ff60003800000 */
[----:B------:R-:W-:Y:S04]  /*2130*/  MOV R0, UR26 ;  /* 0x0000001a00007c02 */ /* 0x000fe80008000f00 */
[----:B------:R-:W-:Y:S04]  /*2140*/  SHF.L.U32 R5, R0, 0x1f, RZ ;  /* 0x0000001f00057819 */ /* 0x000fe800000006ff */
[----:B------:R-:W2:Y:S02]  /*2150*/  SYNCS.PHASECHK.TRANS64.TRYWAIT P0, [UR9+0xc0], R5 ;  /* 0x0000c005ff0075a7 */ /* 0x000ea40008001109 */
[----:B--2---:R-:W-:Y:S05]  /*2160*/  @!P0 BRA `(.L_x_26) ;  /* 0x0000007800608947 */ /* 0x004fea0003800000 */
.L_x_25:
[----:B------:R4:W-:Y:S01]  /*2170*/  @!P3 SYNCS.ARRIVE.TRANS64 RZ, [UR9], R3 ;  /* 0x00000003ffffb9a7 */ /* 0x0009e20008000009 */
[----:B------:R-:W-:Y:S04]  /*2180*/  BSSY.RECONVERGENT B0, `(.L_x_27) ;  /* 0x0000003000007945 */ /* 0x000fe80003800200 */
[----:B------:R-:W-:Y:S05]  /*2190*/  @P2 BRA `(.L_x_28) ;  /* 0x0000000000042947 */ /* 0x000fea0003800000 */
[----:B-1-3--:R-:W-:Y:S05]  /*21a0*/  BPT.TRAP 0x1 ;  /* 0x000000040000795c */ /* 0x00afea0000300000 */
.L_x_28:
[----:B-1-3--:R-:W-:Y:S05]  /*21b0*/  BSYNC.RECONVERGENT B0 ;  /* 0x0000000000007941 */ /* 0x00afea0003800200 */
.L_x_27:
        /* <DEDUP_REMOVED lines=8> */
[----:B------:R-:W-:Y:S02]  /*2240*/  UIMAD UR10, UR21, UR24, UR5 ;  /* 0x00000018150a72a4 */ /* 0x000fe4000f8e0205 */
[----:B------:R-:W-:Y:S01]  /*2250*/  UIMAD UR7, UR22, UR25, UR6 ;  /* 0x00000019160772a4 */ /* 0x000fe2000f8e0206 */
[----:B--2---:R-:W-:Y:S01]  /*2260*/  MOV R0, UR26 ;  /* 0x0000001a00007c02 */ /* 0x004fe20008000f00 */
[----:B------:R-:W-:Y:S02]  /*2270*/  ULEA UR10, UR10, UR15, 0x5 ;  /* 0x0000000f0a0a7291 */ /* 0x000fe4000f8e28ff */
[----:B------:R-:W-:Y:S01]  /*2280*/  UIADD3 UR34, UP0, UPT, UR42, 0x80, URZ ;  /* 0x000000802a227890 */ /* 0x000fe2000ff1e0ff */
[----:B----4-:R-:W-:Y:S01]  /*2290*/  SHF.L.U32 R3, R0, 0x1f, RZ ;  /* 0x0000001f00037819 */ /* 0x010fe200000006ff */
[----:B------:R-:W-:Y:S02]  /*22a0*/  ULEA UR7, UR7, UR10, 0xa ;  /* 0x0000000a07077291 */ /* 0x000fe4000f8e50ff */
[----:B------:R-:W-:Y:S01]  /*22b0*/  USHF.L.U32 UR19, UR27, 0x5, URZ ;  /* 0x000000051b137899 */ /* 0x000fe200080006ff */
[----:B------:R4:W1:Y:S01]  /*22c0*/  SYNCS.PHASECHK.TRANS64.TRYWAIT P0, [UR8+0xc0], R3 ;  /* 0x0000c003ff0075a7 */ /* 0x0008620008001108 */
[----:B------:R-:W-:Y:S02]  /*22d0*/  UIADD3.X UR35, UPT, UPT, URZ, UR43, URZ, UP0, !UPT ;  /* 0x0000002bff237290 */ /* 0x000fe400087fe4ff */
[----:B------:R-:W-:Y:S02]  /*22e0*/  UIADD3 UR8, UPT, UPT, UR16, 0x8600, URZ ;  /* 0x0000860010087890 */ /* 0x000fe4000fffe0ff */
[----:B------:R-:W-:Y:S02]  /*22f0*/  UPRMT UR7, UR7, 0x5410, URZ ;  /* 0x0000541007077896 */ /* 0x000fe400080000ff */
[----:B------:R-:W-:Y:S02]  /*2300*/  UIADD3 UR32, UP3, UPT, UR42, 0x200, URZ ;  /* 0x000002002a207890 */ /* 0x000fe4000ff7e0ff */
[----:B------:R-:W-:Y:S02]  /*2310*/  UIADD3 UR16, UPT, UPT, UR16, 0x20600, URZ ;  /* 0x0002060010107890 */ /* 0x000fe4000fffe0ff */
[----:B------:R-:W-:Y:S02]  /*2320*/  UIADD3.X UR33, UPT, UPT, URZ, UR43, URZ, UP3, !UPT ;  /* 0x0000002bff217290 */ /* 0x000fe40009ffe4ff */
[----:B------:R-:W-:Y:S02]  /*2330*/  UIADD3 UR31, UPT, UPT, UR20, 0x1, URZ ;  /* 0x00000001141f7890 */ /* 0x000fe4000fffe0ff */
[----:B------:R-:W-:Y:S02]  /*2340*/  UIADD3 UR29, UPT, UPT, UR21, 0x1, URZ ;  /* 0x00000001151d7890 */ /* 0x000fe4000fffe0ff */
[----:B------:R-:W-:Y:S02]  /*2350*/  UISETP.NE.AND UP2, UPT, UR31, UR46, UPT ;  /* 0x0000002e1f00728c */ /* 0x000fe4000bf45270 */
[----:B------:R-:W-:Y:S01]  /*2360*/  UIADD3 UR28, UPT, UPT, UR22, 0x1, URZ ;  /* 0x00000001161c7890 */ /* 0x000fe2000fffe0ff */
[----:B------:R-:W-:Y:S01]  /*2370*/  UMOV UR10, UR19 ;  /* 0x00000013000a7c82 */ /* 0x000fe20008000000 */
[----:B------:R-:W-:Y:S01]  /*2380*/  UMOV UR44, 0x0 ;  /* 0x00000000002c7882 */ /* 0x000fe20000000000 */
[----:B------:R2:W-:Y:S01]  /*2390*/  UTMALDG.5D.IM2COL [UR8], [UR34], UR7 ;  /* 0x00000008220073b4 */ /* 0x0005e20008060007 */
[----:B------:R-:W-:Y:S01]  /*23a0*/  UMOV UR45, 0x10000000 ;  /* 0x10000000002d7882 */ /* 0x000fe20000000000 */
[----:B------:R-:W-:Y:S04]  /*23b0*/  UMOV UR17, UR9 ;  /* 0x0000000900117c82 */ /* 0x000fe80008000000 */
[----:B------:R-:W-:Y:S01]  /*23c0*/  @UP2 UIADD3 UR29, UPT, UPT, UR21, URZ, URZ ;  /* 0x000000ff151d2290 */ /* 0x000fe2000fffe0ff */
[----:B------:R3:W-:Y:S03]  /*23d0*/  UTMALDG.5D [UR16], [UR32], desc[UR44] ;  /* 0x00002c10200075b4 */ /* 0x0007e60008021000 */
[----:B------:R-:W-:Y:S11]  /*23e0*/  UISETP.NE.AND UP1, UPT, UR29, UR40, UPT ;  /* 0x000000281d00728c */ /* 0x000ff6000bf25270 */
[----:B------:R-:W-:Y:S04]  /*23f0*/  @UP1 UIADD3 UR28, UPT, UPT, UR22, URZ, URZ ;  /* 0x000000ff161c1290 */ /* 0x000fe8000fffe0ff */
[----:B------:R-:W-:Y:S02]  /*2400*/  UISETP.NE.AND UP0, UPT, UR28, UR41, UPT ;  /* 0x000000291c00728c */ /* 0x000fe4000bf05270 */
[----:B--2---:R-:W-:Y:S09]  /*2410*/  UIADD3 UR8, UPT, UPT, UR27, 0x1, URZ ;  /* 0x000000011b087890 */ /* 0x004ff2000fffe0ff */
[----:B------:R-:W-:Y:S02]  /*2420*/  @UP0 UIADD3 UR8, UPT, UPT, UR27, URZ, URZ ;  /* 0x000000ff1b080290 */ /* 0x000fe4000fffe0ff */
[----:B------:R-:W-:Y:S05]  /*2430*/  UIADD3 UR7, UPT, UPT, UR37, -0x1, URZ ;  /* 0xffffffff25077890 */ /* 0x000fea000fffe0ff */
[----:B------:R-:W-:Y:S01]  /*2440*/  UMOV UR27, UR8 ;  /* 0x00000008001b7c82 */ /* 0x000fe20008000000 */
[----:B---3--:R-:W-:Y:S02]  /*2450*/  USEL UR22, UR28, URZ, UP0 ;  /* 0x000000ff1c167287 */ /* 0x008fe40008000000 */
[----:B------:R-:W-:Y:S02]  /*2460*/  UISETP.GT.U32.AND UP0, UPT, UR37, 0x1, UPT ;  /* 0x000000012500788c */ /* 0x000fe4000bf04070 */
[----:B------:R-:W-:Y:S02]  /*2470*/  USEL UR20, UR31, URZ, UP2 ;  /* 0x000000ff1f147287 */ /* 0x000fe40009000000 */
[----:B------:R-:W-:Y:S01]  /*2480*/  USEL UR21, UR29, URZ, UP1 ;  /* 0x000000ff1d157287 */ /* 0x000fe20008800000 */
[----:B------:R-:W-:Y:S01]  /*2490*/  UMOV UR37, UR7 ;  /* 0x0000000700257c82 */ /* 0x000fe20008000000 */
[----:B------:R-:W-:Y:S03]  /*24a0*/  UMOV UR7, UR30 ;  /* 0x0000001e00077c82 */ /* 0x000fe60008000000 */
[----:B----4-:R-:W-:Y:S07]  /*24b0*/  BRA.U UP0, `(.L_x_29) ;  /* 0xfffffffd00107547 */ /* 0x010fee000b83ffff */
.L_x_24:
[----:B------:R-:W-:Y:S01]  /*24c0*/  SHF.L.U32 R3, R2, 0x1f, RZ ;  /* 0x0000001f02037819 */ /* 0x000fe200000006ff */
[----:B------:R-:W-:-:S03]  /*24d0*/  NOP ;  /* 0x0000000000007918 */ /* 0x000fc60000000000 */
[----:B-12---:R-:W1:Y:S02]  /*24e0*/  SYNCS.PHASECHK.TRANS64.TRYWAIT P0, [UR36+0x1b0], R3 ;  /* 0x0001b003ff0075a7 */ /* 0x006e640008001124 */
[----:B-1----:R-:W-:Y:S05]  /*24f0*/  @!P0 BRA `(.L_x_30) ;  /* 0x0000007400948947 */ /* 0x002fea0003800000 */
.L_x_122:
[----:B------:R-:W2:Y:S01]  /*2500*/  LDS.128 R4, [UR36+0x1f0] ;  /* 0x0001f024ff047984 */ /* 0x000ea20008000c00 */
[----:B------:R-:W-:Y:S02]  /*2510*/  UIADD3 UR4, UPT, UPT, UR36, 0x1b8, URZ ;  /* 0x000001b824047890 */ /* 0x000fe4000fffe0ff */
[----:B------:R-:W-:Y:S01]  /*2520*/  UISETP.GE.AND UP0, UPT, UR39, 0x1, UPT ;  /* 0x000000012700788c */ /* 0x000fe2000bf06270 */
[----:B------:R-:W-:Y:S01]  /*2530*/  @!PT LDS RZ, [RZ] ;  /* 0x00000000fffff984 */ /* 0x000fe20000000800 */
[----:B------:R-:W-:Y:S01]  /*2540*/  @!PT LDS RZ, [RZ] ;  /* 0x00000000fffff984 */ /* 0x000fe20000000800 */
[----:B------:R-:W-:Y:S01]  /*2550*/  @!PT LDS RZ, [RZ] ;  /* 0x00000000fffff984 */ /* 0x000fe20000000800 */
[----:B------:R-:W-:Y:S01]  /*2560*/  @!PT LDS RZ, [RZ] ;  /* 0x00000000fffff984 */ /* 0x000fe20000000800 */
[----:B------:R3:W-:Y:S06]  /*2570*/  MEMBAR.ALL.CTA ;  /* 0x0000000000007992 */ /* 0x0007ec0000008000 */
[----:B---3--:R-:W3:Y:S01]  /*2580*/  FENCE.VIEW.ASYNC.S ;  /* 0x00000000000073c6 */ /* 0x008ee20000000000 */
[----:B------:R-:W-:-:S09]  /*2590*/  UPRMT UR4, URZ, 0x654, UR4 ;  /* 0x00000654ff047896 */ /* 0x000fd20008000004 */
[----:B---3--:R-:W-:Y:S01]  /*25a0*/  SYNCS.ARRIVE.TRANS64.RED.A1T0 RZ, [UR4], RZ ;  /* 0x000000ffffff79a7 */ /* 0x008fe20008100404 */
[----:B--2---:R-:W-:-:S13]  /*25b0*/  LOP3.LUT P0, RZ, R6, 0x1, RZ, 0xc0, !PT ;  /* 0x0000000106ff7812 */ /* 0x004fda000780c0ff */
[----:B------:R-:W-:Y:S01]  /*25c0*/  VOTEU.ANY UP1, P0 ;  /* 0x0000000000ff7886 */ /* 0x000fe20000020100 */
[----:B------:R-:W-:-:S13]  /*25d0*/  PLOP3.LUT P0, PT, PT, PT, UP1, 0x80, 0x8 ;  /* 0x000000000008781c */ /* 0x000fda0003f0f018 */
[----:B-1----:R-:W-:Y:S02]  /*25e0*/  @P0 MOV R0, R4 ;  /* 0x0000000400000202 */ /* 0x002fe40000000f00 */
[----:B------:R-:W-:Y:S02]  /*25f0*/  @P0 LOP3.LUT R4, R5, 0xffff, RZ, 0xc0, !PT ;  /* 0x0000ffff05040812 */ /* 0x000fe400078ec0ff */
[----:B------:R-:W-:Y:S02]  /*2600*/  @P0 R2UR UR6, R0 ;  /* 0x00000000000602ca */ /* 0x000fe400000e0000 */
[----:B------:R-:W-:-:S11]  /*2610*/  @P0 R2UR UR5, R4 ;  /* 0x00000000040502ca */ /* 0x000fd600000e0000 */
[----:B------:R-:W-:Y:S02]  /*2620*/  @UP1 UMOV UR49, UR6 ;  /* 0x0000000600311c82 */ /* 0x000fe40008000000 */
[----:B------:R-:W-:Y:S01]  /*2630*/  @UP1 UMOV UR48, UR5 ;  /* 0x0000000500301c82 */ /* 0x000fe20008000000 */
[----:B------:R-:W-:Y:S05]  /*2640*/  BRA.U !UP0, `(.L_x_31) ;  /* 0x0000000108d47547 */ /* 0x000fea000b800000 */
[----:B------:R-:W1:Y:S01]  /*2650*/  LDCU.128 UR16, c[0x0][0xc10] ;  /* 0x00018200ff1077ac */ /* 0x000e620008000c00 */
[----:B------:R-:W2:Y:S01]  /*2660*/  LDCU UR20, c[0x0][0xc20] ;  /* 0x00018400ff1477ac */ /* 0x000ea20008000800 */
[----:B------:R-:W3:Y:S01]  /*2670*/  LDCU UR13, c[0x0][0xc0c] ;  /* 0x00018180ff0d77ac */ /* 0x000ee20008000800 */
[----:B------:R-:W4:Y:S01]  /*2680*/  LDCU.64 UR14, c[0x0][0xc28] ;  /* 0x00018500ff0e77ac */ /* 0x000f220008000a00 */
[----:B------:R-:W-:Y:S02]  /*2690*/  UISETP.NE.AND UP3, UPT, UR39, 0x1, UPT ;  /* 0x000000012700788c */ /* 0x000fe4000bf65270 */
[----:B-1----:R-:W-:Y:S02]  /*26a0*/  UIMAD.WIDE.U32 UR4, UR52, UR19, URZ ;  /* 0x00000013340472a5 */ /* 0x002fe4000f8e00ff */
[----:B------:R-:W-:Y:S02]  /*26b0*/  UIMAD.WIDE.U32 UR6, UR53, UR16, URZ ;  /* 0x00000010350672a5 */ /* 0x000fe4000f8e00ff */
[----:B------:R-:W-:-:S02]  /*26c0*/  UISETP.NE.AND UP0, UPT, UR18, 0x1, UPT ;  /* 0x000000011200788c */ /* 0x000fc4000bf05270 */
[----:B------:R-:W-:Y:S01]  /*26d0*/  UIMAD.WIDE.U32 UR10, UR48, UR19, URZ ;  /* 0x00000013300a72a5 */ /* 0x000fe2000f8e00ff */
[----:B------:R-:W-:Y:S01]  /*26e0*/  UMOV UR4, UR5 ;  /* 0x0000000500047c82 */ /* 0x000fe20008000000 */
[----:B---3--:R-:W-:Y:S02]  /*26f0*/  UISETP.NE.AND UP2, UPT, UR13, 0x1, UPT ;  /* 0x000000010d00788c */ /* 0x008fe4000bf45270 */
[----:B--2---:R-:W-:Y:S02]  /*2700*/  USHF.R.U32.HI UR5, URZ, UR20, UR4 ;  /* 0x00000014ff057299 */ /* 0x004fe40008011604 */
[----:B------:R-:W-:Y:S01]  /*2710*/  UIMAD.WIDE.U32 UR8, UR49, UR16, URZ ;  /* 0x00000010310872a5 */ /* 0x000fe2000f8e00ff */
[----:B------:R-:W-:Y:S01]  /*2720*/  UMOV UR4, UR7 ;  /* 0x0000000700047c82 */ /* 0x000fe20008000000 */
[----:B------:R-:W-:Y:S02]  /*2730*/  USEL UR5, UR52, UR5, !UP0 ;  /* 0x0000000534057287 */ /* 0x000fe4000c000000 */
[----:B------:R-:W-:-:S02]  /*2740*/  USHF.R.U32.HI UR4, URZ, UR17, UR4 ;  /* 0x00000011ff047299 */ /* 0x000fc40008011604 */
[----:B----4-:R-:W-:Y:S02]  /*2750*/  UIMAD.WIDE.U32 UR6, UR5, UR14, URZ ;  /* 0x0000000e050672a5 */ /* 0x010fe4000f8e00ff */
[----:B------:R-:W-:Y:S01]  /*2760*/  USEL UR12, UR53, UR4, !UP2 ;  /* 0x00000004350c7287 */ /* 0x000fe2000d000000 */
[----:B------:R-:W-:Y:S02]  /*2770*/  UMOV UR8, UR9 ;  /* 0x0000000900087c82 */ /* 0x000fe40008000000 */
[----:B------:R-:W-:Y:S01]  /*2780*/  UMOV UR4, UR11 ;  /* 0x0000000b00047c82 */ /* 0x000fe20008000000 */
[----:B------:R-:W-:Y:S01]  /*2790*/  UIMAD.WIDE.U32 UR10, UR12, UR14, URZ ;  /* 0x0000000e0c0a72a5 */ /* 0x000fe2000f8e00ff */
[----:B------:R-:W-:Y:S01]  /*27a0*/  UMOV UR6, UR7 ;  /* 0x0000000700067c82 */ /* 0x000fe20008000000 */
[----:B------:R-:W-:Y:S02]  /*27b0*/  USHF.R.U32.HI UR4, URZ, UR20, UR4 ;  /* 0x00000014ff047299 */ /* 0x000fe40008011604 */
[----:B------:R-:W-:-:S02]  /*27c0*/  @UP3 USHF.R.U32.HI UR5, URZ, UR15, UR6 ;  /* 0x0000000fff053299 */ /* 0x000fc40008011606 */
[----:B------:R-:W-:Y:S01]  /*27d0*/  USHF.R.U32.HI UR17, URZ, UR17, UR8 ;  /* 0x00000011ff117299 */ /* 0x000fe20008011608 */
[----:B------:R-:W-:Y:S01]  /*27e0*/  UMOV UR6, UR11 ;  /* 0x0000000b00067c82 */ /* 0x000fe20008000000 */
[----:B------:R-:W-:Y:S02]  /*27f0*/  USEL UR4, UR48, UR4, !UP0 ;  /* 0x0000000430047287 */ /* 0x000fe4000c000000 */
[----:B------:R-:W-:Y:S02]  /*2800*/  @UP3 USHF.R.U32.HI UR12, URZ, UR15, UR6 ;  /* 0x0000000fff0c3299 */ /* 0x000fe40008011606 */
[----:B------:R-:W-:Y:S02]  /*2810*/  UIMAD UR6, UR39, UR5, URZ ;  /* 0x00000005270672a4 */ /* 0x000fe4000f8e02ff */
[----:B------:R-:W-:Y:S02]  /*2820*/  USEL UR5, UR49, UR17, !UP2 ;  /* 0x0000001131057287 */ /* 0x000fe4000d000000 */
[----:B------:R-:W-:-:S02]  /*2830*/  UIMAD UR8, UR39, UR12, URZ ;  /* 0x0000000c270872a4 */ /* 0x000fc4000f8e02ff */
[----:B------:R-:W-:Y:S02]  /*2840*/  UISETP.GE.AND UP0, UPT, UR4, UR6, UPT ;  /* 0x000000060400728c */ /* 0x000fe4000bf06270 */
[----:B------:R-:W-:Y:S02]  /*2850*/  UIMAD.WIDE.U32 UR6, UR4, UR14, URZ ;  /* 0x0000000e040672a5 */ /* 0x000fe4000f8e00ff */
[----:B------:R-:W-:Y:S02]  /*2860*/  UISETP.GE.OR UP0, UPT, UR5, UR8, UP0 ;  /* 0x000000080500728c */ /* 0x000fe40008706670 */
[----:B------:R-:W-:Y:S02]  /*2870*/  UIMAD.WIDE.U32 UR8, UR5, UR14, URZ ;  /* 0x0000000e050872a5 */ /* 0x000fe4000f8e00ff */
[----:B------:R-:W-:Y:S01]  /*2880*/  UIADD3 UR10, UPT, UPT, -UR4, URZ, URZ ;  /* 0x000000ff040a7290 */ /* 0x000fe2000fffe1ff */
[----:B------:R-:W-:Y:S02]  /*2890*/  UMOV UR6, UR7 ;  /* 0x0000000700067c82 */ /* 0x000fe40008000000 */
[----:B------:R-:W-:-:S02]  /*28a0*/  USHF.R.U32.HI UR6, URZ, UR15, UR6 ;  /* 0x0000000fff067299 */ /* 0x000fc40008011606 */
[----:B------:R-:W-:Y:S02]  /*28b0*/  UIMAD UR10, UR18, UR10, UR48 ;  /* 0x0000000a120a72a4 */ /* 0x000fe4000f8e0230 */
[----:B------:R-:W-:Y:S01]  /*28c0*/  USEL UR6, UR4, UR6, !UP3 ;  /* 0x0000000604067287 */ /* 0x000fe2000d800000 */
[----:B------:R-:W-:Y:S01]  /*28d0*/  @!UP0 UMOV UR7, UR9 ;  /* 0x0000000900078c82 */ /* 0x000fe20008000000 */
[----:B------:R-:W-:Y:S02]  /*28e0*/  UIADD3 UR9, UPT, UPT, -UR5, URZ, URZ ;  /* 0x000000ff05097290 */ /* 0x000fe4000fffe1ff */
[----:B------:R-:W-:Y:S02]  /*28f0*/  @!UP0 USHF.R.U32.HI UR7, URZ, UR15, UR7 ;  /* 0x0000000fff078299 */ /* 0x000fe40008011607 */
[----:B------:R-:W-:Y:S02]  /*2900*/  UIADD3 UR8, UPT, UPT, -UR6, URZ, URZ ;  /* 0x000000ff06087290 */ /* 0x000fe4000fffe1ff */
[----:B------:R-:W-:-:S02]  /*2910*/  @!UP0 USEL UR7, UR5, UR7, !UP3 ;  /* 0x0000000705078287 */ /* 0x000fc4000d800000 */
[----:B------:R-:W-:Y:S02]  /*2920*/  UIMAD UR8, UR39, UR8, UR4 ;  /* 0x00000008270872a4 */ /* 0x000fe4000f8e0204 */
[----:B------:R-:W-:Y:S02]  /*2930*/  @!UP0 UIADD3 UR6, UPT, UPT, UR6, -UR7, URZ ;  /* 0x8000000706068290 */ /* 0x000fe4000fffe0ff */
[----:B------:R-:W-:Y:S02]  /*2940*/  @!UP0 UIMAD UR7, UR8, UR12, UR7 ;  /* 0x0000000c080782a4 */ /* 0x000fe4000f8e0207 */
[----:B------:R-:W-:Y:S02]  /*2950*/  @!UP0 UIMAD UR4, UR39, UR6, UR5 ;  /* 0x00000006270482a4 */ /* 0x000fe4000f8e0205 */
[----:B------:R-:W-:Y:S02]  /*2960*/  UIMAD UR6, UR13, UR9, UR49 ;  /* 0x000000090d0672a4 */ /* 0x000fe4000f8e0231 */
[----:B------:R-:W-:Y:S01]  /*2970*/  UIMAD UR48, UR4, UR18, UR10 ;  /* 0x00000012043072a4 */ /* 0x000fe2000f8e020a */
[----:B------:R-:W-:-:S02]  /*2980*/  @!UP0 UMOV UR5, UR7 ;  /* 0x0000000700058c82 */ /* 0x000fc40008000000 */
[----:B------:R-:W-:-:S12]  /*2990*/  UIMAD UR49, UR5, UR13, UR6 ;  /* 0x0000000d053172a4 */ /* 0x000fd8000f8e0206 */
.L_x_31:
        /* <DEDUP_REMOVED lines=20> */
.L_x_32:
[----:B------:R-:W-:Y:S01]  /*2ae0*/  R2UR UR5, R160 ;  /* 0x00000000a00572ca */ /* 0x000fe200000e0000 */
[----:B------:R-:W-:Y:S01]  /*2af0*/  UMOV UR31, UR38 ;  /* 0x00000026001f7c82 */ /* 0x000fe20008000000 */
[----:B------:R-:W-:Y:S02]  /*2b00*/  R2UR UR4, R135 ;  /* 0x00000000870472ca */ /* 0x000fe400000e0000 */
[----:B------:R-:W-:Y:S02]  /*2b10*/  PLOP3.LUT P1, PT, PT, PT, PT, 0x80, 0x8 ;  /* 0x000000000008781c */ /* 0x000fe40003f2f070 */
[----:B------:R-:W-:-:S07]  /*2b20*/  LOP3.LUT R2, R2, 0x1, RZ, 0x3c, !PT ;  /* 0x0000000102027812 */ /* 0x000fce00078e3cff */
[----:B------:R-:W-:Y:S02]  /*2b30*/  UIADD3 UR50, UPT, UPT, UR49, UR5, URZ ;  /* 0x0000000531327290 */ /* 0x000fe4000fffe0ff */
[----:B------:R-:W-:Y:S01]  /*2b40*/  UIADD3 UR24, UPT, UPT, UR48, UR4, URZ ;  /* 0x0000000430187290 */ /* 0x000fe2000fffe0ff */
[----:B------:R-:W-:Y:S11]  /*2b50*/  BRA.U UP1, `(.L_x_33) ;  /* 0xffffffe901e07547 */ /* 0x000ff6000b83ffff */
[----:B------:R-:W-:Y:S01]  /*2b60*/  UIADD3 UR36, UPT, UPT, UR36, 0xc0, URZ ;  /* 0x000000c024247890 */ /* 0x000fe2000fffe0ff */
[----:B------:R-:W-:-:S03]  /*2b70*/  MOV R3, UR26 ;  /* 0x0000001a00037c02 */ /* 0x000fc60008000f00 */
[----:B------:R-:W-:Y:S01]  /*2b80*/  ULEA UR4, UR30, UR36, 0x3 ;  /* 0x000000241e047291 */ /* 0x000fe2000f8e18ff */
[----:B------:R-:W-:-:S08]  /*2b90*/  SHF.L.U32 R3, R3, 0x1f, RZ ;  /* 0x0000001f03037819 */ /* 0x000fd000000006ff */
[----:B------:R-:W1:Y:S02]  /*2ba0*/  SYNCS.PHASECHK.TRANS64.TRYWAIT P0, [UR4], R3 ;  /* 0x00000003ff0075a7 */ /* 0x000e640008001104 */
[----:B-1----:R-:W-:Y:S05]  /*2bb0*/  @!P0 BRA `(.L_x_34) ;  /* 0x0000006c00fc8947 */ /* 0x002fea0003800000 */
.L_x_124:
[----:B------:R-:W-:-:S04]  /*2bc0*/  UIADD3 UR4, UPT, UPT, UR30, 0x1, URZ ;  /* 0x000000011e047890 */ /* 0x000fc8000fffe0ff */
[----:B------:R-:W-:-:S04]  /*2bd0*/  UISETP.NE.AND UP0, UPT, UR4, 0x18, UPT ;  /* 0x000000180400788c */ /* 0x000fc8000bf05270 */
[----:B------:R-:W-:Y:S02]  /*2be0*/  USEL UR5, URZ, 0x1, UP0 ;  /* 0x00000001ff057887 */ /* 0x000fe40008000000 */
[----:B------:R-:W-:Y:S02]  /*2bf0*/  USEL UR4, UR4, URZ, UP0 ;  /* 0x000000ff04047287 */ /* 0x000fe40008000000 */
[----:B------:R-:W-:Y:S02]  /*2c00*/  ULOP3.LUT UR6, UR26, UR5, URZ, 0x3c, !UPT ;  /* 0x000000051a067292 */ /* 0x000fe4000f8e3cff */
[----:B------:R-:W-:-:S04]  /*2c10*/  ULEA UR5, UR4, UR36, 0x3 ;  /* 0x0000002404057291 */ /* 0x000fc8000f8e18ff */
[----:B-1----:R-:W-:-:S04]  /*2c20*/  MOV R3, UR6 ;  /* 0x0000000600037c02 */ /* 0x002fc80008000f00 */
[----:B------:R-:W-:-:S04]  /*2c30*/  SHF.L.U32 R3, R3, 0x1f, RZ ;  /* 0x0000001f03037819 */ /* 0x000fc800000006ff */
[----:B------:R-:W1:Y:S02]  /*2c40*/  SYNCS.PHASECHK.TRANS64.TRYWAIT P0, [UR5], R3 ;  /* 0x00000003ff0075a7 */ /* 0x000e640008001105 */
[----:B-1----:R-:W-:Y:S05]  /*2c50*/  @!P0 BRA `(.L_x_35) ;  /* 0x0000006c00ec8947 */ /* 0x002fea0003800000 */
.L_x_126:
        /* <DEDUP_REMOVED lines=10> */
.L_x_128:
        /* <DEDUP_REMOVED lines=10> */
.L_x_130:
        /* <DEDUP_REMOVED lines=10> */
.L_x_132:
        /* <DEDUP_REMOVED lines=10> */
.L_x_134:
        /* <DEDUP_REMOVED lines=10> */
.L_x_136:
        /* <DEDUP_REMOVED lines=10> */
.L_x_138:
        /* <DEDUP_REMOVED lines=10> */
.L_x_140:
        /* <DEDUP_REMOVED lines=10> */
.L_x_142:
        /* <DEDUP_REMOVED lines=10> */
.L_x_144:
        /* <DEDUP_REMOVED lines=10> */
.L_x_146:
        /* <DEDUP_REMOVED lines=10> */
.L_x_148:
        /* <DEDUP_REMOVED lines=10> */
.L_x_150:
        /* <DEDUP_REMOVED lines=10> */
.L_x_152:
        /* <DEDUP_REMOVED lines=10> */
.L_x_154:
        /* <DEDUP_REMOVED lines=10> */
.L_x_156:
        /* <DEDUP_REMOVED lines=10> */
.L_x_158:
        /* <DEDUP_REMOVED lines=10> */
.L_x_160:
        /* <DEDUP_REMOVED lines=10> */
.L_x_162:
        /* <DEDUP_REMOVED lines=10> */
.L_x_164:
        /* <DEDUP_REMOVED lines=10> */
.L_x_166:
        /* <DEDUP_REMOVED lines=10> */
.L_x_168:
[----:B------:R-:W-:-:S04]  /*3980*/  UIADD3 UR4, UPT, UPT, UR4, 0x1, URZ ;  /* 0x0000000104047890 */ /* 0x000fc8000fffe0ff */
[----:B------:R-:W-:-:S04]  /*3990*/  UISETP.NE.AND UP0, UPT, UR4, 0x18, UPT ;  /* 0x000000180400788c */ /* 0x000fc8000bf05270 */
[----:B------:R-:W-:Y:S02]  /*39a0*/  USEL UR5, URZ, 0x1, UP0 ;  /* 0x00000001ff057887 */ /* 0x000fe40008000000 */
[----:B------:R-:W-:Y:S02]  /*39b0*/  USEL UR4, UR4, URZ, UP0 ;  /* 0x000000ff04047287 */ /* 0x000fe40008000000 */
[----:B------:R-:W-:Y:S02]  /*39c0*/  ULOP3.LUT UR5, UR6, UR5, URZ, 0x3c, !UPT ;  /* 0x0000000506057292 */ /* 0x000fe4000f8e3cff */
[----:B------:R-:W-:-:S04]  /*39d0*/  ULEA UR4, UR4, UR36, 0x3 ;  /* 0x0000002404047291 */ /* 0x000fc8000f8e18ff */
[----:B------:R-:W-:Y:S02]  /*39e0*/  IMAD.U32 R2, RZ, RZ, UR5 ;  /* 0x00000005ff027e24 */ /* 0x000fe4000f8e00ff */
[----:B-1----:R-:W-:-:S03]  /*39f0*/  MOV R0, UR4 ;  /* 0x0000000400007c02 */ /* 0x002fc60008000f00 */
[----:B------:R-:W-:-:S07]  /*3a00*/  SHF.L.U32 R3, R2, 0x1f, RZ ;  /* 0x0000001f02037819 */ /* 0x000fce00000006ff */
.L_x_57:
[----:B-1----:R1:W2:Y:S02]  /*3a10*/  SYNCS.PHASECHK.TRANS64.TRYWAIT P0, [R0+URZ], R3 ;  /* 0x00000003000075a7 */ /* 0x0022a400080011ff */
[----:B--2---:R-:W-:Y:S05]  /*3a20*/  @!P0 NANOSLEEP.SYNCS 0x989680 ;  /* 0x009896800000895d */ /* 0x004fea0003900000 */
[----:B------:R-:W2:Y:S02]  /*3a30*/  @!P0 SYNCS.PHASECHK.TRANS64 P0, [R0+URZ], R3 ;  /* 0x00000003000085a7 */ /* 0x000ea400080010ff */
[----:B--2---:R-:W-:Y:S05]  /*3a40*/  @P0 EXIT ;  /* 0x000000000000094d */ /* 0x004fea0003800000 */
[----:B------:R-:W-:Y:S05]  /*3a50*/  BRA `(.L_x_57) ;  /* 0xfffffffc00ec7947 */ /* 0x000fea000383ffff */
.L_x_17:
[----:B------:R-:W2:Y:S02]  /*3a60*/  S2UR UR4, SR_CgaCtaId ;  /* 0x00000000000479c3 */ /* 0x000ea40000008800 */
[----:B--2---:R-:W-:-:S04]  /*3a70*/  UISETP.NE.AND UP0, UPT, UR4, URZ, UPT ;  /* 0x000000ff0400728c */ /* 0x004fc8000bf05270 */
[----:B------:R-:W-:-:S09]  /*3a80*/  UISETP.NE.OR UP0, UPT, UR18, 0x1, UP0 ;  /* 0x000000011200788c */ /* 0x000fd20008705670 */
[----:B------:R-:W-:Y:S05]  /*3a90*/  BRA.U UP0, `(.L_x_58) ;  /* 0x0000000100b47547 */ /* 0x000fea000b800000 */
[----:B------:R-:W2:Y:S01]  /*3aa0*/  S2UR UR5, SR_CgaCtaId ;  /* 0x00000000000579c3 */ /* 0x000ea20000008800 */
[----:B------:R-:W-:Y:S01]  /*3ab0*/  UMOV UR4, 0x400 ;  /* 0x0000040000047882 */ /* 0x000fe20000000000 */
[----:B------:R-:W-:Y:S01]  /*3ac0*/  HFMA2 R3, -RZ, RZ, 0, 5.9604644775390625e-08 ;  /* 0x00000001ff037431 */ /* 0x000fe200000001ff */
[----:B------:R-:W-:Y:S01]  /*3ad0*/  ISETP.NE.AND P0, PT, R0, RZ, PT ;  /* 0x000000ff0000720c */ /* 0x000fe20003f05270 */
[----:B------:R-:W-:Y:S01]  /*3ae0*/  IMAD.MOV.U32 R8, RZ, RZ, RZ ;  /* 0x000000ffff087224 */ /* 0x000fe200078e00ff */
[----:B--2---:R-:W-:-:S04]  /*3af0*/  ULEA UR4, UR5, UR4, 0x18 ;  /* 0x0000000405047291 */ /* 0x004fc8000f8ec0ff */
[----:B------:R-:W-:Y:S02]  /*3b00*/  UIADD3 UR5, UPT, UPT, UR4, 0x1b8, URZ ;  /* 0x000001b804057890 */ /* 0x000fe4000fffe0ff */
[----:B------:R-:W-:Y:S02]  /*3b10*/  UIADD3 UR8, UPT, UPT, UR4, 0x1b0, URZ ;  /* 0x000001b004087890 */ /* 0x000fe4000fffe0ff */
[----:B------:R-:W-:-:S12]  /*3b20*/  UPRMT UR5, URZ, 0x654, UR5 ;  /* 0x00000654ff057896 */ /* 0x000fd80008000005 */
.L_x_61:
[----:B------:R-:W-:Y:S01]  /*3b30*/  SHF.L.U32 R7, R3, 0x1f, RZ ;  /* 0x0000001f03077819 */ /* 0x000fe200000006ff */
[----:B------:R-:W-:Y:S02]  /*3b40*/  IMAD.U32 R9, RZ, RZ, UR8 ;  /* 0x00000008ff097e24 */ /* 0x000fe4000f8e00ff */
[----:B------:R-:W-:Y:S01]  /*3b50*/  @!P0 IMAD.MOV.U32 R5, RZ, RZ, 0x10 ;  /* 0x00000010ff058424 */ /* 0x000fe200078e00ff */
[----:B------:R-:W2:Y:S02]  /*3b60*/  SYNCS.PHASECHK.TRANS64.TRYWAIT P1, [UR4+0x1b8], R7 ;  /* 0x0001b807ff0075a7 */ /* 0x000ea40008021104 */
[----:B------:R-:W-:-:S04]  /*3b70*/  PRMT R9, R0, 0x654, R9 ;  /* 0x0000065400097816 */ /* 0x000fc80000000009 */
[----:B------:R-:W-:Y:S01]  /*3b80*/  SEL R2, R9, R2, !P0 ;  /* 0x0000000209027207 */ /* 0x000fe20004000000 */
[----:B--2---:R-:W-:Y:S06]  /*3b90*/  @!P1 BRA `(.L_x_59) ;  /* 0x00000068002c9947 */ /* 0x004fec0003800000 */
.L_x_170:
[----:B------:R-:W-:Y:S01]  /*3ba0*/  UIADD3 UR6, UPT, UPT, UR4, 0x1f0, URZ ;  /* 0x000001f004067890 */ /* 0x000fe2000fffe0ff */
[----:B------:R3:W-:Y:S01]  /*3bb0*/  @!P0 SYNCS.ARRIVE.TRANS64.RED RZ, [R2+URZ], R5 ;  /* 0x0000000502ff89a7 */ /* 0x0007e200080004ff */
[----:B------:R-:W-:Y:S01]  /*3bc0*/  UIADD3 UR7, UPT, UPT, UR4, 0x1b0, URZ ;  /* 0x000001b004077890 */ /* 0x000fe2000fffe0ff */
[----:B------:R-:W-:-:S08]  /*3bd0*/  LOP3.LUT R3, R3, 0x1, RZ, 0x3c, !PT ;  /* 0x0000000103037812 */ /* 0x000fd000078e3cff */
[----:B------:R-:W-:Y:S06]  /*3be0*/  UGETNEXTWORKID.BROADCAST [UR6], [UR7] ;  /* 0x00000000060073ca */ /* 0x000fec0008000100 */
[----:B---3--:R-:W-:-:S04]  /*3bf0*/  SHF.L.U32 R5, R8, 0x1f, RZ ;  /* 0x0000001f08057819 */ /* 0x008fc800000006ff */
[----:B------:R-:W3:Y:S02]  /*3c00*/  SYNCS.PHASECHK.TRANS64.TRYWAIT P1, [UR4+0x1b0], R5 ;  /* 0x0001b005ff0075a7 */ /* 0x000ee40008021104 */
[----:B---3--:R-:W-:Y:S05]  /*3c10*/  @!P1 BRA `(.L_x_60) ;  /* 0x0000006800249947 */ /* 0x008fea0003800000 */
.L_x_172:
[----:B--2---:R-:W2:Y:S01]  /*3c20*/  LDS.128 R4, [UR4+0x1f0] ;  /* 0x0001f004ff047984 */ /* 0x004ea20008000c00 */
[----:B------:R-:W-:Y:S01]  /*3c30*/  LOP3.LUT R8, R8, 0x1, RZ, 0x3c, !PT ;  /* 0x0000000108087812 */ /* 0x000fe200078e3cff */
[----:B------:R-:W-:Y:S01]  /*3c40*/  @!PT LDS RZ, [RZ] ;  /* 0x00000000fffff984 */ /* 0x000fe20000000800 */
[----:B------:R-:W-:Y:S01]  /*3c50*/  @!PT LDS RZ, [RZ] ;  /* 0x00000000fffff984 */ /* 0x000fe20000000800 */
[----:B------:R-:W-:Y:S01]  /*3c60*/  @!PT LDS RZ, [RZ] ;  /* 0x00000000fffff984 */ /* 0x000fe20000000800 */
[----:B------:R-:W-:Y:S01]  /*3c70*/  @!PT LDS RZ, [RZ] ;  /* 0x00000000fffff984 */ /* 0x000fe20000000800 */
[----:B------:R3:W-:Y:S06]  /*3c80*/  MEMBAR.ALL.CTA ;  /* 0x0000000000007992 */ /* 0x0007ec0000008000 */
[----:B---3--:R-:W3:Y:S02]  /*3c90*/  FENCE.VIEW.ASYNC.S ;  /* 0x00000000000073c6 */ /* 0x008ee40000000000 */
[----:B---3--:R-:W-:Y:S01]  /*3ca0*/  SYNCS.ARRIVE.TRANS64.RED.A1T0 RZ, [UR5], RZ ;  /* 0x000000ffffff79a7 */ /* 0x008fe20008100405 */
[----:B--2---:R-:W-:-:S13]  /*3cb0*/  LOP3.LUT P1, RZ, R6, 0x1, RZ, 0xc0, !PT ;  /* 0x0000000106ff7812 */ /* 0x004fda000782c0ff */
[----:B------:R-:W-:Y:S05]  /*3cc0*/  @P1 BRA `(.L_x_61) ;  /* 0xfffffffc00981947 */ /* 0x000fea000383ffff */
[----:B------:R-:W-:-:S04]  /*3cd0*/  SHF.L.U32 R0, R3, 0x1f, RZ ;  /* 0x0000001f03007819 */ /* 0x000fc800000006ff */
[----:B------:R-:W2:Y:S02]  /*3ce0*/  SYNCS.PHASECHK.TRANS64 P0, [UR4+0x1b8], R0 ;  /* 0x0001b800ff0075a7 */ /* 0x000ea40008001004 */
[----:B-12---:R-:W-:Y:S05]  /*3cf0*/  @P0 EXIT ;  /* 0x000000000000094d */ /* 0x006fea0003800000 */
[----:B------:R-:W-:-:S07]  /*3d00*/  MOV R0, UR4 ;  /* 0x0000000400007c02 */ /* 0x000fce0008000f00 */
.L_x_62:
[----:B-1----:R-:W-:-:S04]  /*3d10*/  SHF.L.U32 R5, R3, 0x1f, RZ ;  /* 0x0000001f03057819 */ /* 0x002fc800000006ff */
[----:B------:R1:W2:Y:S03]  /*3d20*/  SYNCS.PHASECHK.TRANS64.TRYWAIT P0, [R0+URZ+0x1b8], R5 ;  /* 0x0001b805000075a7 */ /* 0x0002a600080011ff */
[----:B--2---:R-:W-:Y:S05]  /*3d30*/  @!P0 NANOSLEEP.SYNCS 0x989680 ;  /* 0x009896800000895d */ /* 0x004fea0003900000 */
[----:B------:R-:W2:Y:S02]  /*3d40*/  @!P0 SYNCS.PHASECHK.TRANS64 P0, [R0+URZ+0x1b8], R5 ;  /* 0x0001b805000085a7 */ /* 0x000ea400080010ff */
[----:B--2---:R-:W-:Y:S05]  /*3d50*/  @P0 EXIT ;  /* 0x000000000000094d */ /* 0x004fea0003800000 */
[----:B------:R-:W-:Y:S05]  /*3d60*/  BRA `(.L_x_62) ;  /* 0xfffffffc00e87947 */ /* 0x000fea000383ffff */
.L_x_58:
[----:B------:R-:W-:-:S09]  /*3d70*/  UISETP.NE.AND UP0, UPT, UR18, URZ, UPT ;  /* 0x000000ff1200728c */ /* 0x000fd2000bf05270 */
[----:B------:R-:W-:Y:S05]  /*3d80*/  BRA.U UP0, `(.L_x_63) ;  /* 0x0000000d001c7547 */ /* 0x000fea000b800000 */
[----:B------:R-:W2:Y:S01]  /*3d90*/  S2UR UR7, SR_CgaCtaId ;  /* 0x00000000000779c3 */ /* 0x000ea20000008800 */
[----:B------:R-:W-:Y:S01]  /*3da0*/  UMOV UR4, 0x40 ;  /* 0x0000004000047882 */ /* 0x000fe20000000000 */
[----:B------:R-:W-:Y:S01]  /*3db0*/  NOP ;  /* 0x0000000000007918 */ /* 0x000fe20000000000 */
[----:B------:R-:W-:Y:S01]  /*3dc0*/  UMOV UR6, 0x400 ;  /* 0x0000040000067882 */ /* 0x000fe20000000000 */
[----:B--2---:R-:W-:Y:S02]  /*3dd0*/  ULEA UR5, UR7, UR4, 0x18 ;  /* 0x0000000407057291 */ /* 0x004fe4000f8ec0ff */
[----:B------:R-:W-:-:S07]  /*3de0*/  ULEA UR6, UR7, UR6, 0x18 ;  /* 0x0000000607067291 */ /* 0x000fce000f8ec0ff */
[----:B------:R-:W2:Y:S02]  /*3df0*/  LDS.U8 R0, [UR5+0x1c] ;  /* 0x00001c05ff007984 */ /* 0x000ea40008000000 */
[----:B--2---:R-:W-:-:S13]  /*3e00*/  ISETP.NE.AND P0, PT, R0, RZ, PT ;  /* 0x000000ff0000720c */ /* 0x004fda0003f05270 */
[----:B------:R-:W-:Y:S05]  /*3e10*/  @P0 BRA `(.L_x_64) ;  /* 0x0000000000580947 */ /* 0x000fea0003800000 */
[----:B------:R-:W-:-:S13]  /*3e20*/  ELECT P0, URZ, PT ;  /* 0x0000000000ff782f */ /* 0x000fda0003800000 */
[----:B------:R-:W-:Y:S05]  /*3e30*/  @!P0 BRA `(.L_x_65) ;  /* 0x0000000000608947 */ /* 0x000fea0003800000 */
[----:B------:R-:W-:Y:S01]  /*3e40*/  UMOV UR4, 0x10 ;  /* 0x0000001000047882 */ /* 0x000fe20000000000 */
[----:B------:R-:W-:Y:S01]  /*3e50*/  HFMA2 R0, -RZ, RZ, 0, 5.9604644775390625e-08 ;  /* 0x00000001ff007431 */ /* 0x000fe200000001ff */
[----:B------:R-:W-:-:S03]  /*3e60*/  MOV R2, 0xffff ;  /* 0x0000ffff00027802 */ /* 0x000fc60000000f00 */
[----:B------:R-:W-:Y:S04]  /*3e70*/  DEPBAR.LE SB2, 0x36 ;  /* 0x0000ad800000791a */ /* 0x000fe80000000000 */
[----:B------:R-:W2:Y:S02]  /*3e80*/  UTCATOMSWS.FIND_AND_SET.ALIGN UP0, UR4, UR4 ;  /* 0x00000004000475e3 */ /* 0x000ea40008000800 */
[----:B--2---:R-:W-:Y:S01]  /*3e90*/  MOV R3, UR4 ;  /* 0x0000000400037c02 */ /* 0x004fe20008000f00 */
[----:B------:R-:W-:Y:S06]  /*3ea0*/  BRA.U UP0, `(.L_x_66) ;  /* 0x0000000100187547 */ /* 0x000fec000b800000 */
.L_x_67:
[----:B------:R-:W-:Y:S05]  /*3eb0*/  NANOSLEEP 0x64 ;  /* 0x000000640000795d */ /* 0x000fea0003800000 */
[----:B------:R-:W-:-:S05]  /*3ec0*/  UMOV UR4, 0x10 ;  /* 0x0000001000047882 */ /* 0x000fca0000000000 */
[----:B------:R-:W-:Y:S04]  /*3ed0*/  DEPBAR.LE SB2, 0x36 ;  /* 0x0000ad800000791a */ /* 0x000fe80000000000 */
[----:B------:R-:W2:Y:S02]  /*3ee0*/  UTCATOMSWS.FIND_AND_SET.ALIGN UP0, UR4, UR4 ;  /* 0x00000004000475e3 */ /* 0x000ea40008000800 */
[----:B--2---:R-:W-:Y:S01]  /*3ef0*/  MOV R3, UR4 ;  /* 0x0000000400037c02 */ /* 0x004fe20008000f00 */
[----:B------:R-:W-:Y:S05]  /*3f00*/  BRA.U !UP0, `(.L_x_67) ;  /* 0xfffffffd08e87547 */ /* 0x000fea000b83ffff */
.L_x_66:
[-C--:B------:R-:W-:Y:S02]  /*3f10*/  SHF.L.U32 R2, R2, R3.reuse, RZ ;  /* 0x0000000302027219 */ /* 0x080fe400000006ff */
[----:B------:R-:W-:Y:S01]  /*3f20*/  SHF.L.U32 R0, R0, R3, RZ ;  /* 0x0000000300007219 */ /* 0x000fe200000006ff */
[----:B------:R-:W-:Y:S02]  /*3f30*/  IMAD.SHL.U32 R3, R3, 0x20, RZ ;  /* 0x0000002003037824 */ /* 0x000fe400078e00ff */
[----:B------:R2:W-:Y:S04]  /*3f40*/  ATOMS.OR RZ, [UR5+0x14], R2 ;  /* 0x00001402ffff798c */ /* 0x0005e8000b000005 */
[----:B------:R2:W-:Y:S04]  /*3f50*/  ATOMS.OR RZ, [UR5+0x18], R0 ;  /* 0x00001800ffff798c */ /* 0x0005e8000b000005 */
[----:B------:R2:W-:Y:S01]  /*3f60*/  STS [UR6+0x200], R3 ;  /* 0x00020003ff007988 */ /* 0x0005e20008000806 */
[----:B------:R-:W-:Y:S05]  /*3f70*/  BRA `(.L_x_65) ;  /* 0x0000000000107947 */ /* 0x000fea0003800000 */
.L_x_64:
[----:B------:R-:W-:Y:S02]  /*3f80*/  MOV R0, 0xffffffff ;  /* 0xffffffff00007802 */ /* 0x000fe40000000f00 */
[----:B------:R-:W-:-:S03]  /*3f90*/  MOV R2, 0x3fc0 ;  /* 0x00003fc000027802 */ /* 0x000fc60000000f00 */
[----:B------:R2:W-:Y:S04]  /*3fa0*/  STS [UR6+0x200], R0 ;  /* 0x00020000ff007988 */ /* 0x0005e80008000806 */
[----:B-12--5:R-:W-:Y:S05]  /*3fb0*/  CALL.REL.NOINC `($__internal_1_$__cuda_sm10x_tcgen05_guardrail_trap_phase_invalid_during_alloc) ;  /* 0x0000006800a47944 */ /* 0x026fea0003c00000 */
.L_x_65:
[----:B------:R-:W-:Y:S05]  /*3fc0*/  WARPSYNC.ALL ;  /* 0x0000000000007948 */ /* 0x000fea0003800000 */
[----:B------:R-:W3:Y:S01]  /*3fd0*/  S2UR UR4, SR_CgaCtaId ;  /* 0x00000000000479c3 */ /* 0x000ee20000008800 */
[----:B------:R-:W-:Y:S01]  /*3fe0*/  UMOV UR14, 0x400 ;  /* 0x00000400000e7882 */ /* 0x000fe20000000000 */
[----:B------:R-:W-:-:S06]  /*3ff0*/  NOP ;  /* 0x0000000000007918 */ /* 0x000fcc0000000000 */
[----:B------:R-:W-:Y:S06]  /*4000*/  BAR.ARV 0x6, 0xa0 ;  /* 0x0182800000007b1d */ /* 0x000fec0000002000 */
[----:B------:R-:W4:Y:S01]  /*4010*/  LDCU.64 UR6, c[0x0][0x388] ;  /* 0x00007100ff0677ac */ /* 0x000f220008000a00 */
[----:B------:R-:W-:Y:S01]  /*4020*/  IMAD.MOV.U32 R8, RZ, RZ, 0x1 ;  /* 0x00000001ff087424 */ /* 0x000fe200078e00ff */
[----:B------:R-:W1:Y:S01]  /*4030*/  LDCU.64 UR8, c[0x0][0x390] ;  /* 0x00007200ff0877ac */ /* 0x000e620008000a00 */
[----:B------:R-:W-:Y:S01]  /*4040*/  UMOV UR17, URZ ;  /* 0x000000ff00117c82 */ /* 0x000fe20008000000 */
[----:B------:R-:W-:Y:S01]  /*4050*/  UMOV UR13, URZ ;  /* 0x000000ff000d7c82 */ /* 0x000fe20008000000 */
[----:B---3--:R-:W-:Y:S01]  /*4060*/  ULEA UR14, UR4, UR14, 0x18 ;  /* 0x0000000e040e7291 */ /* 0x008fe2000f8ec0ff */
[----:B------:R-:W-:Y:S01]  /*4070*/  UMOV UR20, 0x0 ;  /* 0x0000000000147882 */ /* 0x000fe20000000000 */
[----:B------:R-:W-:-:S02]  /*4080*/  UMOV UR21, 0x8210010 ;  /* 0x0821001000157882 */ /* 0x000fc40000000000 */
[----:B------:R-:W-:Y:S02]  /*4090*/  UIADD3 UR16, UPT, UPT, UR14, 0x20600, URZ ;  /* 0x000206000e107890 */ /* 0x000fe4000fffe0ff */
[----:B----4-:R-:W-:-:S03]  /*40a0*/  UIADD3 UR4, UPT, UPT, UR6, 0x1f, URZ ;  /* 0x0000001f06047890 */ /* 0x010fc6000fffe0ff */
[----:B------:R-:W2:Y:S01]  /*40b0*/  LDS R9, [UR14+0x200] ;  /* 0x0002000eff097984 */ /* 0x000ea20008000800 */
[----:B------:R-:W-:Y:S02]  /*40c0*/  USHF.R.U32.HI UR16, URZ, 0x4, UR16 ;  /* 0x00000004ff107899 */ /* 0x000fe40008011610 */
[----:B------:R-:W-:Y:S02]  /*40d0*/  USHF.R.S32.HI UR5, URZ, 0x1f, UR4 ;  /* 0x0000001fff057899 */ /* 0x000fe40008011404 */
[----:B------:R-:W-:Y:S02]  /*40e0*/  ULOP3.LUT UR16, UR16, 0x3fff, URZ, 0xc0, !UPT ;  /* 0x00003fff10107892 */ /* 0x000fe4000f8ec0ff */
[----:B------:R-:W-:Y:S02]  /*40f0*/  ULEA.HI UR4, UR5, UR4, URZ, 0x5 ;  /* 0x0000000405047291 */ /* 0x000fe4000f8f28ff */
[----:B------:R-:W-:Y:S02]  /*4100*/  UIADD3 UR5, UPT, UPT, UR14, 0x8600, URZ ;  /* 0x000086000e057890 */ /* 0x000fe4000fffe0ff */
[----:B------:R-:W-:-:S02]  /*4110*/  USHF.R.S32.HI UR4, URZ, 0x5, UR4 ;  /* 0x00000005ff047899 */ /* 0x000fc40008011404 */
[----:B------:R-:W-:Y:S02]  /*4120*/  USHF.R.U32.HI UR5, URZ, 0x4, UR5 ;  /* 0x00000004ff057899 */ /* 0x000fe40008011605 */
[----:B------:R-:W-:Y:S02]  /*4130*/  UIMAD UR4, UR4, UR7, URZ ;  /* 0x00000007040472a4 */ /* 0x000fe4000f8e02ff */
[----:B------:R-:W-:Y:S02]  /*4140*/  ULOP3.LUT UR5, UR5, 0x3fff, URZ, 0xc0, !UPT ;  /* 0x00003fff05057892 */ /* 0x000fe4000f8ec0ff */
[----:B-1----:R-:W-:Y:S02]  /*4150*/  UIMAD UR4, UR4, UR8, URZ ;  /* 0x00000008040472a4 */ /* 0x002fe4000f8e02ff */
[----:B------:R-:W-:Y:S02]  /*4160*/  ULOP3.LUT UR15, UR5, 0x10000, URZ, 0xfc, !UPT ;  /* 0x00010000050f7892 */ /* 0x000fe4000f8efcff */
[----:B------:R-:W-:-:S02]  /*4170*/  UIMAD UR6, UR4, UR9, URZ ;  /* 0x00000009040672a4 */ /* 0x000fc4000f8e02ff */
[----:B------:R-:W-:Y:S02]  /*4180*/  UIADD3 UR4, UPT, UPT, UR14, 0x1b8, URZ ;  /* 0x000001b80e047890 */ /* 0x000fe4000fffe0ff */
[----:B------:R-:W-:Y:S02]  /*4190*/  UIADD3 UR19, UPT, UPT, UR6, -0x1, URZ ;  /* 0xffffffff06137890 */ /* 0x000fe4000fffe0ff */
[----:B------:R-:W-:Y:S02]  /*41a0*/  UPRMT UR22, URZ, 0x654, UR4 ;  /* 0x00000654ff167896 */ /* 0x000fe40008000004 */
[----:B------:R-:W-:Y:S01]  /*41b0*/  UISETP.GE.AND UP3, UPT, UR6, 0x1, UPT ;  /* 0x000000010600788c */ /* 0x000fe2000bf66270 */
[C---:B--2---:R-:W-:Y:S01]  /*41c0*/  VIADD R3, R9.reuse, 0x80 ;  /* 0x0000008009037836 */ /* 0x044fe20000000000 */
[----:B------:R-:W-:-:S04]  /*41d0*/  LOP3.LUT R2, R9, 0xffff, RZ, 0xc0, !PT ;  /* 0x0000ffff09027812 */ /* 0x000fc800078ec0ff */
[----:B------:R-:W-:-:S05]  /*41e0*/  LOP3.LUT R3, R3, 0xffff, RZ, 0xc0, !PT ;  /* 0x0000ffff03037812 */ /* 0x000fca00078ec0ff */
[----:B------:R1:W-:Y:S02]  /*41f0*/  STL.64 [R1], R2 ;  /* 0x0000000201007387 */ /* 0x0003e40000100a00 */
[----:B-1----:R-:W-:-:S07]  /*4200*/  CS2R R2, SRZ ;  /* 0x0000000000027805 */ /* 0x002fce000001ff00 */
.L_x_74:
[----:B-1----:R-:W-:-:S04]  /*4210*/  SHF.L.U32 R5, R3, 0x1f, RZ ;  /* 0x0000001f03057819 */ /* 0x002fc800000006ff */
[----:B------:R-:W1:Y:S02]  /*4220*/  SYNCS.PHASECHK.TRANS64.TRYWAIT P0, [UR14+0x1b0], R5 ;  /* 0x0001b005ff0075a7 */ /* 0x000e64000800110e */
[----:B-12-4-:R-:W-:Y:S05]  /*4230*/  @!P0 BRA `(.L_x_68) ;  /* 0x0000006000b48947 */ /* 0x016fea0003800000 */
.L_x_174:
[----:B-1----:R-:W1:Y:S01]  /*4240*/  LDS.128 R4, [UR14+0x1f0] ;  /* 0x0001f00eff047984 */ /* 0x002e620008000c00 */
[----:B------:R-:W-:Y:S01]  /*4250*/  ULEA UR18, UR17, UR14, 0x3 ;  /* 0x0000000e11127291 */ /* 0x000fe2000f8e18ff */
[----:B------:R-:W-:Y:S01]  /*4260*/  SHF.L.U32 R0, R8, 0x1f, RZ ;  /* 0x0000001f08007819 */ /* 0x000fe200000006ff */
[----:B------:R-:W-:Y:S01]  /*4270*/  @!PT LDS RZ, [RZ] ;  /* 0x00000000fffff984 */ /* 0x000fe20000000800 */
[----:B------:R-:W-:Y:S01]  /*4280*/  @!PT LDS RZ, [RZ] ;  /* 0x00000000fffff984 */ /* 0x000fe20000000800 */
[----:B------:R-:W-:Y:S01]  /*4290*/  @!PT LDS RZ, [RZ] ;  /* 0x00000000fffff984 */ /* 0x000fe20000000800 */
[----:B------:R-:W-:Y:S01]  /*42a0*/  @!PT LDS RZ, [RZ] ;  /* 0x00000000fffff984 */ /* 0x000fe20000000800 */
[----:B------:R2:W-:Y:S06]  /*42b0*/  MEMBAR.ALL.CTA ;  /* 0x0000000000007992 */ /* 0x0005ec0000008000 */
[----:B--2---:R-:W2:Y:S02]  /*42c0*/  FENCE.VIEW.ASYNC.S ;  /* 0x00000000000073c6 */ /* 0x004ea40000000000 */
[----:B--2---:R-:W-:Y:S01]  /*42d0*/  SYNCS.ARRIVE.TRANS64.RED.A1T0 RZ, [UR22], RZ ;  /* 0x000000ffffff79a7 */ /* 0x004fe20008100416 */
[----:B------:R-:W2:Y:S01]  /*42e0*/  SYNCS.PHASECHK.TRANS64.TRYWAIT P0, [UR18+0x1d0], R0 ;  /* 0x0001d000ff0075a7 */ /* 0x000ea20008001112 */
[----:B-1----:R-:W-:Y:S01]  /*42f0*/  LOP3.LUT P2, RZ, R6, 0x1, RZ, 0xc0, !PT ;  /* 0x0000000106ff7812 */ /* 0x002fe2000784c0ff */
[----:B--2---:R-:W-:-:S12]  /*4300*/  @!P0 BRA `(.L_x_69) ;  /* 0x0000006000988947 */ /* 0x004fd80003800000 */
.L_x_176:
[----:B------:R-:W-:Y:S05]  /*4310*/  BRA.U !UP3, `(.L_x_70) ;  /* 0x000000010ba87547 */ /* 0x000fea000b800000 */
[----:B-1----:R-:W-:Y:S01]  /*4320*/  IMAD.U32 R0, RZ, RZ, UR17 ;  /* 0x00000011ff007e24 */ /* 0x002fe2000f8e00ff */
[----:B------:R-:W-:-:S04]  /*4330*/  ULEA UR4, UR13, UR14, 0x3 ;  /* 0x0000000e0d047291 */ /* 0x000fc8000f8e18ff */
[----:B------:R-:W-:Y:S02]  /*4340*/  LEA R4, R0, R1, 0x2 ;  /* 0x0000000100047211 */ /* 0x000fe400078e10ff */
[----:B------:R-:W-:Y:S01]  /*4350*/  SHF.L.U32 R0, R2, 0x1f, RZ ;  /* 0x0000001f02007819 */ /* 0x000fe200000006ff */
[----:B------:R-:W-:-:S03]  /*4360*/  UPLOP3.LUT UP2, UPT, UPT, UPT, UPT, 0x40, 0x4 ;  /* 0x000000000004789c */ /* 0x000fc60003f4e870 */
[----:B------:R-:W5:Y:S01]  /*4370*/  LDL R4, [R4] ;  /* 0x0000000004047983 */ /* 0x000f620000100800 */
[----:B------:R1:W2:Y:S01]  /*4380*/  SYNCS.PHASECHK.TRANS64.TRYWAIT P1, [UR4], R0 ;  /* 0x00000000ff0075a7 */ /* 0x0002a20008021104 */
[----:B------:R-:W-:Y:S01]  /*4390*/  UMOV UR10, UR19 ;  /* 0x00000013000a7c82 */ /* 0x000fe20008000000 */
[----:B------:R-:W-:-:S05]  /*43a0*/  UMOV UR4, UR13 ;  /* 0x0000000d00047c82 */ /* 0x000fca0008000000 */
.L_x_73:
[----:B------:R-:W-:Y:S01]  /*43b0*/  ULEA UR11, UR4, UR14, 0x3 ;  /* 0x0000000e040b7291 */ /* 0x000fe2000f8e18ff */
[----:B--234-:R-:W-:Y:S11]  /*43c0*/  @P1 BRA `(.L_x_71) ;  /* 0x00000000000c1947 */ /* 0x01cff60003800000 */
[----:B------:R-:W-:Y:S04]  /*43d0*/  SHF.L.U32 R5, R2, 0x1f, RZ ;  /* 0x0000001f02057819 */ /* 0x000fe800000006ff */
[----:B------:R-:W2:Y:S02]  /*43e0*/  SYNCS.PHASECHK.TRANS64.TRYWAIT P0, [UR11], R5 ;  /* 0x00000005ff0075a7 */ /* 0x000ea4000800110b */
[----:B--2---:R-:W-:Y:S05]  /*43f0*/  @!P0 BRA `(.L_x_72) ;  /* 0x0000006000748947 */ /* 0x004fea0003800000 */
.L_x_71:
[----:B------:R-:W-:Y:S01]  /*4400*/  UISETP.NE.AND UP0, UPT, UR10, URZ, UPT ;  /* 0x000000ff0a00728c */ /* 0x000fe2000bf05270 */
[----:B------:R-:W-:Y:S01]  /*4410*/  PLOP3.LUT P1, PT, PT, PT, PT, 0x80, 0x8 ;  /* 0x000000000008781c */ /* 0x000fe20003f2f070 */
[----:B------:R-:W-:Y:S02]  /*4420*/  UIADD3 UR5, UPT, UPT, UR4, 0x1, URZ ;  /* 0x0000000104057890 */ /* 0x000fe4000fffe0ff */
[----:B------:R-:W-:Y:S02]  /*4430*/  USHF.L.U32 UR4, UR4, 0x8, URZ ;  /* 0x0000000804047899 */ /* 0x000fe400080006ff */
[----:B------:R-:W-:Y:S01]  /*4440*/  UISETP.NE.AND UP1, UPT, UR5, 0x18, UPT ;  /* 0x000000180500788c */ /* 0x000fe2000bf25270 */
[----:B------:R-:W-:Y:S01]  /*4450*/  PLOP3.LUT P0, PT, PT, PT, UP0, 0x80, 0x8 ;  /* 0x000000000008781c */ /* 0x000fe20003f0f008 */
[----:B------:R-:W-:Y:S02]  /*4460*/  UIADD3 UR8, UPT, UPT, UR16, UR4, URZ ;  /* 0x0000000410087290 */ /* 0x000fe4000fffe0ff */
[----:B------:R-:W-:Y:S02]  /*4470*/  USEL UR6, URZ, 0x1, UP1 ;  /* 0x00000001ff067887 */ /* 0x000fe40008800000 */
[----:B------:R-:W-:Y:S01]  /*4480*/  USEL UR13, UR5, URZ, UP1 ;  /* 0x000000ff050d7287 */ /* 0x000fe20008800000 */
[----:B------:R-:W-:Y:S01]  /*4490*/  UMOV UR9, 0x40004040 ;  /* 0x4000404000097882 */ /* 0x000fe20000000000 */
[----:B------:R-:W-:Y:S02]  /*44a0*/  UMOV UR7, 0xc0004010 ;  /* 0xc000401000077882 */ /* 0x000fe40000000000 */
[----:B------:R-:W-:Y:S01]  /*44b0*/  @UP0 ULEA UR5, UR13, UR14, 0x3 ;  /* 0x0000000e0d050291 */ /* 0x000fe2000f8e18ff */
[----:B------:R-:W-:Y:S01]  /*44c0*/  LOP3.LUT R2, R2, UR6, RZ, 0x3c, !PT ;  /* 0x0000000602027c12 */ /* 0x000fe2000f8e3cff */
[----:B------:R-:W-:Y:S02]  /*44d0*/  UIADD3 UR6, UPT, UPT, UR4, UR15, URZ ;  /* 0x0000000f04067290 */ /* 0x000fe4000fffe0ff */
[----:B------:R-:W-:Y:S01]  /*44e0*/  UIADD3 UR4, UPT, UPT, UR10, 0x1, URZ ;  /* 0x000000010a047890 */ /* 0x000fe2000fffe0ff */
[----:B-1----:R-:W-:Y:S01]  /*44f0*/  @P0 SHF.L.U32 R0, R2, 0x1f, RZ ;  /* 0x0000001f02000819 */ /* 0x002fe200000006ff */
[----:B------:R-:W-:Y:S02]  /*4500*/  UIADD3 UR10, UPT, UPT, UR10, -0x1, URZ ;  /* 0xffffffff0a0a7890 */ /* 0x000fe4000fffe0ff */
[----:B------:R-:W-:Y:S01]  /*4510*/  UISETP.GT.U32.AND UP0, UPT, UR4, 0x1, UPT ;  /* 0x000000010400788c */ /* 0x000fe2000bf04070 */
[----:B------:R3:W4:Y:S01]  /*4520*/  @P0 SYNCS.PHASECHK.TRANS64.TRYWAIT P1, [UR5], R0 ;  /* 0x00000000ff0005a7 */ /* 0x0007220008021105 */
[----:B------:R-:W-:Y:S11]  /*4530*/  ELECT P0, URZ, PT ;  /* 0x0000000000ff782f */ /* 0x000ff60003800000 */
[----:B------:R-:W-:Y:S02]  /*4540*/  @!UPT UIADD3 URZ, UPT, UPT, URZ, URZ, URZ ;  /* 0x000000fffffff290 */ /* 0x000fe4000fffe0ff */
[----:B-----5:R-:W-:Y:S01]  /*4550*/  @P0 R2UR.BROADCAST UR12, R4 ;  /* 0x00000000040c02ca */ /* 0x020fe200008e0000 */
[----:B------:R-:W-:Y:S01]  /*4560*/  UIADD3 UR5, UPT, UPT, UR11, 0xc0, URZ ;  /* 0x000000c00b057890 */ /* 0x000fe2000fffe0ff */
[----:B------:R-:W-:Y:S11]  /*4570*/  UMOV UR4, UR13 ;  /* 0x0000000d00047c82 */ /* 0x000ff60008000000 */
[----:B------:R3:W-:Y:S01]  /*4580*/  UTCQMMA gdesc[UR6], gdesc[UR8], tmem[UR12], tmem[UR20], idesc[UR21], UP2 ;  /* 0x00ff1408060075ea */ /* 0x0007e2000900030c */
[----:B------:R-:W-:Y:S01]  /*4590*/  UPLOP3.LUT UP2, UPT, UPT, UPT, UPT, 0x80, 0x8 ;  /* 0x000000000008789c */ /* 0x000fe20003f4f070 */
[----:B------:R3:W-:Y:S01]  /*45a0*/  UTCBAR [UR5], URZ ;  /* 0x000000ff050073e9 */ /* 0x0007e200080000ff */
[----:B------:R-:W-:Y:S09]  /*45b0*/  BRA.U UP0, `(.L_x_73) ;  /* 0xfffffffd007c7547 */ /* 0x000ff2000b83ffff */
.L_x_70:
[----:B------:R-:W-:Y:S01]  /*45c0*/  UIADD3 UR4, UPT, UPT, UR17, 0x1, URZ ;  /* 0x0000000111047890 */ /* 0x000fe2000fffe0ff */
[----:B------:R-:W-:Y:S01]  /*45d0*/  LOP3.LUT R3, R3, 0x1, RZ, 0x3c, !PT ;  /* 0x0000000103037812 */ /* 0x000fe200078e3cff */
[----:B---3--:R-:W-:Y:S02]  /*45e0*/  UIADD3 UR5, UPT, UPT, UR18, 0x1c0, URZ ;  /* 0x000001c012057890 */ /* 0x008fe4000fffe0ff */
[----:B------:R-:W-:-:S04]  /*45f0*/  UISETP.NE.AND UP0, UPT, UR4, 0x2, UPT ;  /* 0x000000020400788c */ /* 0x000fc8000bf05270 */
[----:B------:R-:W-:Y:S02]  /*4600*/  USEL UR6, URZ, 0x1, UP0 ;  /* 0x00000001ff067887 */ /* 0x000fe40008000000 */
[----:B------:R-:W-:Y:S01]  /*4610*/  USEL UR17, UR4, URZ, UP0 ;  /* 0x000000ff04117287 */ /* 0x000fe20008000000 */
[----:B------:R2:W-:Y:S03]  /*4620*/  UTCBAR [UR5], URZ ;  /* 0x000000ff050073e9 */ /* 0x0005e600080000ff */
[----:B------:R-:W-:Y:S01]  /*4630*/  LOP3.LUT R8, R8, UR6, RZ, 0x3c, !PT ;  /* 0x0000000608087c12 */ /* 0x000fe2000f8e3cff */
[----:B------:R-:W-:Y:S07]  /*4640*/  @P2 BRA `(.L_x_74) ;  /* 0xfffffff800f02947 */ /* 0x000fee000383ffff */
[----:B------:R-:W3:Y:S01]  /*4650*/  S2UR UR6, SR_CgaCtaId ;  /* 0x00000000000679c3 */ /* 0x000ee20000008800 */
[----:B------:R-:W-:Y:S01]  /*4660*/  ELECT P0, URZ, PT ;  /* 0x0000000000ff782f */ /* 0x000fe20003800000 */
[----:B-1----:R-:W-:Y:S01]  /*4670*/  IMAD.MOV.U32 R0, RZ, RZ, 0x1 ;  /* 0x00000001ff007424 */ /* 0x002fe200078e00ff */
[----:B------:R-:W-:Y:S01]  /*4680*/  UIADD3 UR14, UPT, UPT, UR14, 0x1d0, URZ ;  /* 0x000001d00e0e7890 */ /* 0x000fe2000fffe0ff */
[----:B------:R-:W-:Y:S01]  /*4690*/  SHF.L.U32 R3, R8, 0x1f, RZ ;  /* 0x0000001f08037819 */ /* 0x000fe200000006ff */
[----:B------:R-:W-:-:S03]  /*46a0*/  UMOV UR4, 0x40 ;  /* 0x0000004000047882 */ /* 0x000fc60000000000 */
[----:B------:R-:W-:Y:S01]  /*46b0*/  UVIRTCOUNT.DEALLOC.SMPOOL 0x80 ;  /* 0x000000800000784c */ /* 0x000fe20000000000 */
[----:B---3--:R-:W-:Y:S02]  /*46c0*/  ULEA UR6, UR6, UR4, 0x18 ;  /* 0x0000000406067291 */ /* 0x008fe4000f8ec0ff */
[----:B------:R-:W-:-:S07]  /*46d0*/  ULEA UR4, UR17, UR14, 0x3 ;  /* 0x0000000e11047291 */ /* 0x000fce000f8e18ff */
[----:B------:R1:W-:Y:S02]  /*46e0*/  @P0 STS.U8 [UR6+0x1c], R0 ;  /* 0x00001c00ff000988 */ /* 0x0003e40008000006 */
[----:B------:R-:W3:Y:S02]  /*46f0*/  SYNCS.PHASECHK.TRANS64.TRYWAIT P0, [UR4], R3 ;  /* 0x00000003ff0075a7 */ /* 0x000ee40008001104 */
[----:B-1-3--:R-:W-:Y:S05]  /*4700*/  @!P0 BRA `(.L_x_75) ;  /* 0x0000005c00c88947 */ /* 0x00afea0003800000 */
.L_x_179:
[----:B------:R-:W-:-:S04]  /*4710*/  UIADD3 UR4, UPT, UPT, UR17, 0x1, URZ ;  /* 0x0000000111047890 */ /* 0x000fc8000fffe0ff */
[----:B------:R-:W-:-:S04]  /*4720*/  UISETP.NE.AND UP0, UPT, UR4, 0x2, UPT ;  /* 0x000000020400788c */ /* 0x000fc8000bf05270 */
[----:B--2---:R-:W-:Y:S02]  /*4730*/  USEL UR5, URZ, 0x1, UP0 ;  /* 0x00000001ff057887 */ /* 0x004fe40008000000 */
[----:B------:R-:W-:-:S04]  /*4740*/  USEL UR4, UR4, URZ, UP0 ;  /* 0x000000ff04047287 */ /* 0x000fc80008000000 */
[----:B------:R-:W-:Y:S01]  /*4750*/  ULEA UR4, UR4, UR14, 0x3 ;  /* 0x0000000e04047291 */ /* 0x000fe2000f8e18ff */
[----:B-1----:R-:W-:-:S04]  /*4760*/  LOP3.LUT R3, R8, UR5, RZ, 0x3c, !PT ;  /* 0x0000000508037c12 */ /* 0x002fc8000f8e3cff */
[----:B------:R-:W-:-:S04]  /*4770*/  SHF.L.U32 R3, R3, 0x1f, RZ ;  /* 0x0000001f03037819 */ /* 0x000fc800000006ff */
[----:B------:R-:W1:Y:S02]  /*4780*/  SYNCS.PHASECHK.TRANS64.TRYWAIT P0, [UR4], R3 ;  /* 0x00000003ff0075a7 */ /* 0x000e640008001104 */
[----:B-1----:R-:W-:Y:S05]  /*4790*/  @!P0 BRA `(.L_x_76) ;  /* 0x0000005c00bc8947 */ /* 0x002fea0003800000 */
.L_x_181:
[----:B------:R-:W-:Y:S01]  /*47a0*/  NOP ;  /* 0x0000000000007918 */ /* 0x000fe20000000000 */
[----:B-1----:R-:W1:Y:S01]  /*47b0*/  LDS R0, [UR6+0x14] ;  /* 0x00001406ff007984 */ /* 0x002e620008000800 */
[----:B------:R-:W-:Y:S01]  /*47c0*/  LOP3.LUT R2, R9, 0xffff, RZ, 0xc0, !PT ;  /* 0x0000ffff09027812 */ /* 0x000fe200078ec0ff */
[----:B------:R-:W-:Y:S02]  /*47d0*/  IMAD.MOV.U32 R3, RZ, RZ, 0xffff ;  /* 0x0000ffffff037424 */ /* 0x000fe400078e00ff */
[----:B------:R-:W-:Y:S01]  /*47e0*/  IMAD.MOV.U32 R5, RZ, RZ, 0x1 ;  /* 0x00000001ff057424 */ /* 0x000fe200078e00ff */
[----:B------:R-:W-:-:S04]  /*47f0*/  SHF.R.U32.HI R2, RZ, 0x5, R2 ;  /* 0x00000005ff027819 */ /* 0x000fc80000011602 */
[-C--:B------:R-:W-:Y:S02]  /*4800*/  SHF.L.U32 R3, R3, R2.reuse, RZ ;  /* 0x0000000203037219 */ /* 0x080fe400000006ff */
[----:B------:R-:W-:Y:S02]  /*4810*/  SHF.L.U32 R5, R5, R2, RZ ;  /* 0x0000000205057219 */ /* 0x000fe400000006ff */
[----:B-1----:R-:W-:-:S04]  /*4820*/  LOP3.LUT R0, R0, R3, RZ, 0xc0, !PT ;  /* 0x0000000300007212 */ /* 0x002fc800078ec0ff */
[----:B------:R-:W-:-:S13]  /*4830*/  ISETP.NE.AND P0, PT, R0, R3, PT ;  /* 0x000000030000720c */ /* 0x000fda0003f05270 */
[----:B------:R-:W-:Y:S05]  /*4840*/  @P0 BRA `(.L_x_77) ;  /* 0x00000000005c0947 */ /* 0x000fea0003800000 */
[----:B------:R-:W1:Y:S02]  /*4850*/  LDS R0, [UR6+0x18] ;  /* 0x00001806ff007984 */ /* 0x000e640008000800 */
[----:B-1----:R-:W-:-:S04]  /*4860*/  LOP3.LUT R0, R0, R5, RZ, 0xc0, !PT ;  /* 0x0000000500007212 */ /* 0x002fc800078ec0ff */
[----:B------:R-:W-:-:S13]  /*4870*/  ISETP.NE.AND P0, PT, R0, R5, PT ;  /* 0x000000050000720c */ /* 0x000fda0003f05270 */
[----:B------:R-:W-:Y:S05]  /*4880*/  @P0 BRA `(.L_x_78) ;  /* 0x0000000000400947 */ /* 0x000fea0003800000 */
[----:B------:R-:W-:Y:S01]  /*4890*/  R2UR UR4, R3 ;  /* 0x00000000030472ca */ /* 0x000fe200000e0000 */
[----:B------:R-:W1:Y:S01]  /*48a0*/  S2R R2, SR_LANEID ;  /* 0x0000000000027919 */ /* 0x000e620000000000 */
[----:B------:R-:W-:-:S04]  /*48b0*/  LOP3.LUT R5, RZ, R5, RZ, 0x33, !PT ;  /* 0x00000005ff057212 */ /* 0x000fc800078e33ff */
[----:B------:R-:W2:Y:S07]  /*48c0*/  REDUX UR7, R5 ;  /* 0x00000000050773c4 */ /* 0x000eae0000000000 */
[----:B------:R-:W-:-:S03]  /*48d0*/  ULOP3.LUT UR5, URZ, UR4, URZ, 0x33, !UPT ;  /* 0x00000004ff057292 */ /* 0x000fc6000f8e33ff */
[----:B------:R-:W-:Y:S02]  /*48e0*/  VOTEU.ANY UR4, UPT, PT ;  /* 0x0000000000047886 */ /* 0x000fe400038e0100 */
[----:B------:R-:W-:Y:S01]  /*48f0*/  UFLO.U32 UR4, UR4 ;  /* 0x00000004000472bd */ /* 0x000fe200080e0000 */
[----:B------:R-:W-:-:S04]  /*4900*/  IMAD.U32 R0, RZ, RZ, UR5 ;  /* 0x00000005ff007e24 */ /* 0x000fc8000f8e00ff */
[----:B------:R-:W3:Y:S02]  /*4910*/  REDUX UR8, R0 ;  /* 0x00000000000873c4 */ /* 0x000ee40000000000 */
[----:B------:R1:W-:Y:S02]  /*4920*/  UTCATOMSWS.AND URZ, UR5 ;  /* 0x0000000500ff79e3 */ /* 0x0003e40008000000 */
[----:B-1----:R-:W-:Y:S01]  /*4930*/  ISETP.EQ.U32.AND P0, PT, R2, UR4, PT ;  /* 0x0000000402007c0c */ /* 0x002fe2000bf02070 */
[----:B--2---:R-:W-:Y:S02]  /*4940*/  IMAD.U32 R2, RZ, RZ, UR7 ;  /* 0x00000007ff027e24 */ /* 0x004fe4000f8e00ff */
[----:B---3--:R-:W-:-:S10]  /*4950*/  IMAD.U32 R3, RZ, RZ, UR8 ;  /* 0x00000008ff037e24 */ /* 0x008fd4000f8e00ff */
[----:B------:R1:W-:Y:S04]  /*4960*/  @P0 ATOMS.AND RZ, [UR6+0x14], R3 ;  /* 0x00001403ffff098c */ /* 0x0003e8000a800006 */
[----:B------:R1:W-:Y:S01]  /*4970*/  @P0 ATOMS.AND RZ, [UR6+0x18], R2 ;  /* 0x00001802ffff098c */ /* 0x0003e2000a800006 */
[----:B------:R-:W-:Y:S05]  /*4980*/  BRA `(.L_x_79) ;  /* 0x0000000000147947 */ /* 0x000fea0003800000 */
.L_x_78:
[----:B------:R-:W-:Y:S02]  /*4990*/  MOV R2, 0x49b0 ;  /* 0x000049b000027802 */ /* 0x000fe40000000f00 */
[----:B----45:R-:W-:Y:S05]  /*49a0*/  CALL.REL.NOINC `($__internal_0_$__cuda_sm10x_tcgen05_guardrail_trap_col_being_dealloced_not_returned_by_alloc) ;  /* 0x00000060001c7944 */ /* 0x030fea0003c00000 */
[----:B------:R-:W-:Y:S05]  /*49b0*/  BRA `(.L_x_79) ;  /* 0x0000000000087947 */ /* 0x000fea0003800000 */
.L_x_77:
[----:B------:R-:W-:Y:S02]  /*49c0*/  MOV R2, 0x49e0 ;  /* 0x000049e000027802 */ /* 0x000fe40000000f00 */
[----:B----45:R-:W-:Y:S05]  /*49d0*/  CALL.REL.NOINC `($__internal_2_$__cuda_sm10x_tcgen05_guardrail_trap_unallocated_columns_being_dealloced) ;  /* 0x0000006000287944 */ /* 0x030fea0003c00000 */
.L_x_79:
[----:B------:R-:W-:Y:S01]  /*49e0*/  NOP ;  /* 0x0000000000007918 */ /* 0x000fe20000000000 */
[----:B------:R-:W-:Y:S05]  /*49f0*/  EXIT ;  /* 0x000000000000794d */ /* 0x000fea0003800000 */
.L_x_63:
[----:B------:R-:W-:-:S09]  /*4a00*/  UISETP.NE.OR UP0, UPT, UR18, 0x3, !UP3 ;  /* 0x000000031200788c */ /* 0x000fd2000df05670 */
[----:B------:R-:W-:Y:S05]  /*4a10*/  BRA.U UP0, `(.L_x_80) ;  /* 0x0000001100047547 */ /* 0x000fea000b800000 */
[----:B------:R-:W2:Y:S01]  /*4a20*/  LDCU.64 UR4, c[0x0][0x988] ;  /* 0x00013100ff0477ac */ /* 0x000ea20008000a00 */
[----:B------:R-:W3:Y:S01]  /*4a30*/  S2UR UR10, SR_CgaCtaId ;  /* 0x00000000000a79c3 */ /* 0x000ee20000008800 */
[----:B------:R-:W-:Y:S01]  /*4a40*/  R2UR UR44, R135 ;  /* 0x00000000872c72ca */ /* 0x000fe200000e0000 */
[----:B------:R-:W-:Y:S01]  /*4a50*/  HFMA2 R8, -RZ, RZ, 0, 0 ;  /* 0x00000000ff087431 */ /* 0x000fe200000001ff */
[----:B------:R-:W4:Y:S01]  /*4a60*/  LDCU UR37, c[0x0][0x370] ;  /* 0x00006e00ff2577ac */ /* 0x000f220008000800 */
[----:B------:R-:W-:Y:S01]  /*4a70*/  R2UR UR38, R160 ;  /* 0x00000000a02672ca */ /* 0x000fe200000e0000 */
[----:B------:R-:W-:Y:S01]  /*4a80*/  IMAD.MOV.U32 R10, RZ, RZ, 0x1 ;  /* 0x00000001ff0a7424 */ /* 0x000fe200078e00ff */
[----:B------:R-:W4:Y:S02]  /*4a90*/  LDCU.128 UR28, c[0x0][0xc10] ;  /* 0x00018200ff1c77ac */ /* 0x000f240008000c00 */
[----:B------:R-:W1:Y:S01]  /*4aa0*/  LDC.64 R12, c[0x0][0x348] ;  /* 0x0000d200ff0c7b82 */ /* 0x000e620000000a00 */
[----:B------:R-:W-:Y:S01]  /*4ab0*/  IMAD.MOV.U32 R3, RZ, RZ, 0x2000 ;  /* 0x00002000ff037424 */ /* 0x000fe200078e00ff */
[----:B------:R-:W3:Y:S01]  /*4ac0*/  LDCU UR36, c[0x0][0x374] ;  /* 0x00006e80ff2477ac */ /* 0x000ee20008000800 */
[----:B------:R-:W3:Y:S01]  /*4ad0*/  LDCU.64 UR26, c[0x0][0x990] ;  /* 0x00013200ff1a77ac */ /* 0x000ee20008000a00 */
[----:B------:R-:W1:Y:S01]  /*4ae0*/  LDCU UR17, c[0x0][0xc0c] ;  /* 0x00018180ff1177ac */ /* 0x000e620008000800 */
[----:B--2---:R-:W-:Y:S01]  /*4af0*/  UISETP.NE.U32.AND UP0, UPT, UR4, URZ, UPT ;  /* 0x000000ff0400728c */ /* 0x004fe2000bf05070 */
[----:B------:R-:W2:Y:S01]  /*4b00*/  LDCU.128 UR32, c[0x0][0xa80] ;  /* 0x00015000ff2077ac */ /* 0x000ea20008000c00 */
[----:B------:R-:W2:Y:S01]  /*4b10*/  LDCU UR53, c[0x0][0xc20] ;  /* 0x00018400ff3577ac */ /* 0x000ea20008000800 */
[----:B------:R-:W2:Y:S01]  /*4b20*/  LDCU UR4, c[0x0][0xc30] ;  /* 0x00018600ff0477ac */ /* 0x000ea20008000800 */
[----:B------:R-:W2:Y:S01]  /*4b30*/  LDCU.128 UR40, c[0x0][0xa90] ;  /* 0x00015200ff2877ac */ /* 0x000ea20008000c00 */
[----:B------:R-:W-:Y:S01]  /*4b40*/  UMOV UR22, 0x400 ;  /* 0x0000040000167882 */ /* 0x000fe20000000000 */
[----:B----4-:R-:W-:-:S02]  /*4b50*/  UIMAD.WIDE.U32 UR6, UR37, UR28, URZ ;  /* 0x0000001c250672a5 */ /* 0x010fc4000f8e00ff */
[----:B---3--:R-:W-:Y:S02]  /*4b60*/  UIMAD.WIDE.U32 UR8, UR36, UR31, URZ ;  /* 0x0000001f240872a5 */ /* 0x008fe4000f8e00ff */
[----:B------:R-:W-:Y:S02]  /*4b70*/  ULEA UR22, UR10, UR22, 0x18 ;  /* 0x000000160a167291 */ /* 0x000fe4000f8ec0ff */
[----:B------:R-:W-:Y:S02]  /*4b80*/  UISETP.NE.AND.EX UP5, UPT, UR5, URZ, UPT, UP0 ;  /* 0x000000ff0500728c */ /* 0x000fe4000bfa5300 */
[----:B------:R-:W-:Y:S02]  /*4b90*/  UISETP.NE.U32.AND UP6, UPT, UR26, URZ, UPT ;  /* 0x000000ff1a00728c */ /* 0x000fe4000bfc5070 */
[----:B------:R-:W-:Y:S02]  /*4ba0*/  UIADD3 UR46, UPT, UPT, UR22, 0x188, URZ ;  /* 0x00000188162e7890 */ /* 0x000fe4000fffe0ff */
[----:B------:R-:W-:-:S02]  /*4bb0*/  UIADD3 UR45, UPT, UPT, UR22, 0x1b8, URZ ;  /* 0x000001b8162d7890 */ /* 0x000fc4000fffe0ff */
[----:B------:R-:W-:Y:S02]  /*4bc0*/  UIADD3 UR25, UPT, UPT, UR22, 0x180, URZ ;  /* 0x0000018016197890 */ /* 0x000fe4000fffe0ff */
[----:B-1----:R-:W-:Y:S02]  /*4bd0*/  UISETP.NE.AND UP0, UPT, UR39, 0x1, UPT ;  /* 0x000000012700788c */ /* 0x002fe4000bf05270 */
[----:B------:R-:W-:Y:S02]  /*4be0*/  UISETP.GE.AND UP2, UPT, UR39, 0x1, UPT ;  /* 0x000000012700788c */ /* 0x000fe4000bf46270 */
[----:B------:R-:W-:Y:S01]  /*4bf0*/  UISETP.NE.AND UP0, UPT, UR17, 0x1, UPT ;  /* 0x000000011100788c */ /* 0x000fe2000bf05270 */
[----:B------:R-:W-:Y:S01]  /*4c00*/  UMOV UR49, UR7 ;  /* 0x0000000700317c82 */ /* 0x000fe20008000000 */
[----:B------:R-:W-:Y:S01]  /*4c10*/  UMOV UR48, UR9 ;  /* 0x0000000900307c82 */ /* 0x000fe20008000000 */
[----:B------:R-:W-:Y:S02]  /*4c20*/  UISETP.NE.AND UP2, UPT, UR30, 0x1, UPT ;  /* 0x000000011e00788c */ /* 0x000fe4000bf45270 */
[----:B--2---:R-:W-:Y:S01]  /*4c30*/  UISETP.NE.AND UP0, UPT, UR32, 0x1, UPT ;  /* 0x000000012000788c */ /* 0x004fe2000bf05270 */
[----:B------:R-:W1:Y:S01]  /*4c40*/  LDCU UR54, c[0x0][0xaa0] ;  /* 0x00015400ff3677ac */ /* 0x000e620008000800 */
[----:B------:R-:W-:Y:S01]  /*4c50*/  UPLOP3.LUT UP4, UPT, UPT, UPT, UPT, 0x40, 0x4 ;  /* 0x000000000004789c */ /* 0x000fe20003f8e870 */
[----:B------:R-:W2:Y:S01]  /*4c60*/  LDCU.64 UR18, c[0x0][0xc28] ;  /* 0x00018500ff1277ac */ /* 0x000ea20008000a00 */
[----:B------:R-:W-:-:S02]  /*4c70*/  UISETP.NE.AND.EX UP6, UPT, UR27, URZ, UPT, UP6 ;  /* 0x000000ff1b00728c */ /* 0x000fc4000bfc5360 */
[----:B------:R-:W-:Y:S02]  /*4c80*/  UPRMT UR46, UR10, 0x654, UR46 ;  /* 0x000006540a2e7896 */ /* 0x000fe4000800002e */
[----:B------:R-:W-:Y:S02]  /*4c90*/  UPRMT UR45, URZ, 0x654, UR45 ;  /* 0x00000654ff2d7896 */ /* 0x000fe4000800002d */
[----:B------:R-:W-:Y:S02]  /*4ca0*/  UPRMT UR47, UR10, 0x654, UR25 ;  /* 0x000006540a2f7896 */ /* 0x000fe40008000019 */
[----:B------:R-:W-:Y:S02]  /*4cb0*/  USHF.R.U32.HI UR49, URZ, UR29, UR49 ;  /* 0x0000001dff317299 */ /* 0x000fe40008011631 */
[----:B------:R-:W-:Y:S02]  /*4cc0*/  USHF.R.U32.HI UR48, URZ, UR53, UR48 ;  /* 0x00000035ff307299 */ /* 0x000fe40008011630 */
[----:B------:R-:W-:-:S02]  /*4cd0*/  UISETP.NE.AND UP3, UPT, UR4, 0x1, UPT ;  /* 0x000000010400788c */ /* 0x000fc4000bf65270 */
[----:B------:R-:W-:Y:S02]  /*4ce0*/  UISETP.NE.AND UP2, UPT, UR35, 0x1, UPT ;  /* 0x000000012300788c */ /* 0x000fe4000bf45270 */
[----:B-1----:R-:W-:-:S11]  /*4cf0*/  UISETP.NE.AND UP0, UPT, UR42, 0x1, UPT ;  /* 0x000000012a00788c */ /* 0x002fd6000bf05270 */
.L_x_89:
[----:B------:R-:W-:Y:S04]  /*4d00*/  SHF.L.U32 R5, R8, 0x1f, RZ ;  /* 0x0000001f08057819 */ /* 0x000fe800000006ff */
[----:B-1----:R-:W1:Y:S02]  /*4d10*/  SYNCS.PHASECHK.TRANS64.TRYWAIT P0, [UR22+0x1b0], R5 ;  /* 0x0001b005ff0075a7 */ /* 0x002e640008001116 */
[----:B-1----:R-:W-:Y:S05]  /*4d20*/  @!P0 BRA `(.L_x_81) ;  /* 0x0000005800708947 */ /* 0x002fea0003800000 */
.L_x_183:
[----:B-1----:R-:W1:Y:S01]  /*4d30*/  LDS.128 R4, [UR22+0x1f0] ;  /* 0x0001f016ff047984 */ /* 0x002e620008000c00 */
[----:B------:R-:W-:Y:S01]  /*4d40*/  UISETP.GE.AND UP0, UPT, UR39, 0x1, UPT ;  /* 0x000000012700788c */ /* 0x000fe2000bf06270 */
[----:B------:R-:W-:Y:S01]  /*4d50*/  @!PT LDS RZ, [RZ] ;  /* 0x00000000fffff984 */ /* 0x000fe20000000800 */
[----:B------:R-:W-:Y:S01]  /*4d60*/  @!PT LDS RZ, [RZ] ;  /* 0x00000000fffff984 */ /* 0x000fe20000000800 */
[----:B------:R-:W-:Y:S01]  /*4d70*/  @!PT LDS RZ, [RZ] ;  /* 0x00000000fffff984 */ /* 0x000fe20000000800 */
[----:B------:R-:W-:Y:S01]  /*4d80*/  @!PT LDS RZ, [RZ] ;  /* 0x00000000fffff984 */ /* 0x000fe20000000800 */
[----:B------:R3:W-:Y:S06]  /*4d90*/  MEMBAR.ALL.CTA ;  /* 0x0000000000007992 */ /* 0x0007ec0000008000 */
[----:B---3--:R-:W3:Y:S02]  /*4da0*/  FENCE.VIEW.ASYNC.S ;  /* 0x00000000000073c6 */ /* 0x008ee40000000000 */
[----:B---3--:R-:W-:Y:S01]  /*4db0*/  SYNCS.ARRIVE.TRANS64.RED.A1T0 RZ, [UR45], RZ ;  /* 0x000000ffffff79a7 */ /* 0x008fe2000810042d */
[----:B-1----:R-:W-:Y:S11]  /*4dc0*/  LOP3.LUT P0, RZ, R6, 0x1, RZ, 0xc0, !PT ;  /* 0x0000000106ff7812 */ /* 0x002ff6000780c0ff */
[----:B------:R-:W-:Y:S02]  /*4dd0*/  @!UPT UIADD3 URZ, UPT, UPT, URZ, URZ, URZ ;  /* 0x000000fffffff290 */ /* 0x000fe4000fffe0ff */
[----:B------:R-:W-:Y:S01]  /*4de0*/  VOTEU.ANY UP2, P0 ;  /* 0x0000000000ff7886 */ /* 0x000fe20000040100 */
[----:B------:R-:W-:Y:S11]  /*4df0*/  PLOP3.LUT P0, PT, PT, PT, UP2, 0x80, 0x8 ;  /* 0x000000000008781c */ /* 0x000ff60003f0f028 */
[----:B------:R-:W-:Y:S02]  /*4e00*/  @!UPT UIADD3 URZ, UPT, UPT, URZ, URZ, URZ ;  /* 0x000000fffffff290 */ /* 0x000fe4000fffe0ff */
[----:B------:R-:W-:Y:S02]  /*4e10*/  @P0 MOV R2, R4 ;  /* 0x0000000400020202 */ /* 0x000fe40000000f00 */
[----:B------:R-:W-:Y:S02]  /*4e20*/  @P0 LOP3.LUT R0, R5, 0xffff, RZ, 0xc0, !PT ;  /* 0x0000ffff05000812 */ /* 0x000fe400078ec0ff */
[----:B------:R-:W-:Y:S02]  /*4e30*/  @P0 R2UR UR5, R2 ;  /* 0x00000000020502ca */ /* 0x000fe400000e0000 */
[----:B------:R-:W-:Y:S11]  /*4e40*/  @P0 R2UR UR4, R0 ;  /* 0x00000000000402ca */ /* 0x000ff600000e0000 */
[----:B------:R-:W-:Y:S02]  /*4e50*/  @UP2 UMOV UR16, UR5 ;  /* 0x0000000500102c82 */ /* 0x000fe40008000000 */
[----:B------:R-:W-:Y:S01]  /*4e60*/  @UP2 UMOV UR15, UR4 ;  /* 0x00000004000f2c82 */ /* 0x000fe20008000000 */
[----:B------:R-:W-:Y:S05]  /*4e70*/  BRA.U !UP0, `(.L_x_82) ;  /* 0x0000000108c07547 */ /* 0x000fea000b800000 */
[----:B------:R-:W-:Y:S02]  /*4e80*/  UIMAD.WIDE.U32 UR8, UR15, UR31, URZ ;  /* 0x0000001f0f0872a5 */ /* 0x000fe4000f8e00ff */
[----:B------:R-:W-:Y:S02]  /*4e90*/  UP2UR UR14, UPR, URZ, 0x4 ;  /* 0x00000004ff0e7883 */ /* 0x000fe40008000000 */
[----:B------:R-:W-:Y:S02]  /*4ea0*/  UISETP.NE.AND UP2, UPT, UR30, 0x1, UPT ;  /* 0x000000011e00788c */ /* 0x000fe4000bf45270 */
[----:B------:R-:W-:Y:S02]  /*4eb0*/  UIMAD.WIDE.U32 UR10, UR16, UR28, URZ ;  /* 0x0000001c100a72a5 */ /* 0x000fe4000f8e00ff */
[----:B------:R-:W-:Y:S02]  /*4ec0*/  USEL UR4, UR36, UR48, !UP2 ;  /* 0x0000003024047287 */ /* 0x000fe4000d000000 */
[----:B------:R-:W-:Y:S02]  /*4ed0*/  UISETP.NE.AND UP0, UPT, UR17, 0x1, UPT ;  /* 0x000000011100788c */ /* 0x000fe4000bf05270 */
[----:B------:R-:W-:Y:S02]  /*4ee0*/  UP2UR UR23, UPR, URZ, 0x2 ;  /* 0x00000002ff177883 */ /* 0x000fe40008000000 */
[----:B------:R-:W-:Y:S02]  /*4ef0*/  UISETP.NE.AND UP1, UPT, UR39, 0x1, UPT ;  /* 0x000000012700788c */ /* 0x000fe4000bf25270 */
[----:B--2---:R-:W-:Y:S02]  /*4f00*/  UIMAD.WIDE.U32 UR12, UR4, UR18, URZ ;  /* 0x00000012040c72a5 */ /* 0x004fe4000f8e00ff */
[----:B------:R-:W-:Y:S01]  /*4f10*/  USEL UR7, UR37, UR49, !UP0 ;  /* 0x0000003125077287 */ /* 0x000fe2000c000000 */
[----:B------:R-:W-:Y:S02]  /*4f20*/  UMOV UR5, UR9 ;  /* 0x0000000900057c82 */ /* 0x000fe40008000000 */
[----:B------:R-:W-:Y:S02]  /*4f30*/  USHF.R.U32.HI UR6, URZ, UR53, UR5 ;  /* 0x00000035ff067299 */ /* 0x000fe40008011605 */
[----:B------:R-:W-:Y:S02]  /*4f40*/  UIMAD.WIDE.U32 UR20, UR7, UR18, URZ ;  /* 0x00000012071472a5 */ /* 0x000fe4000f8e00ff */
[----:B------:R-:W-:Y:S02]  /*4f50*/  USEL UR6, UR15, UR6, !UP2 ;  /* 0x000000060f067287 */ /* 0x000fe4000d000000 */
[----:B------:R-:W-:Y:S01]  /*4f60*/  UISETP.NE.AND UP2, UPT, UR14, URZ, UPT ;  /* 0x000000ff0e00728c */ /* 0x000fe2000bf45270 */
[----:B------:R-:W-:Y:S01]  /*4f70*/  UMOV UR5, UR11 ;  /* 0x0000000b00057c82 */ /* 0x000fe20008000000 */
[----:B------:R-:W-:Y:S02]  /*4f80*/  UIMAD.WIDE.U32 UR10, UR6, UR18, URZ ;  /* 0x00000012060a72a5 */ /* 0x000fe4000f8e00ff */
[----:B------:R-:W-:Y:S03]  /*4f90*/  USHF.R.U32.HI UR8, URZ, UR29, UR5 ;  /* 0x0000001dff087299 */ /* 0x000fe60008011605 */
[----:B------:R-:W-:Y:S02]  /*4fa0*/  UMOV UR5, UR13 ;  /* 0x0000000d00057c82 */ /* 0x000fe40008000000 */
[----:B------:R-:W-:Y:S03]  /*4fb0*/  @UP1 USHF.R.U32.HI UR4, URZ, UR19, UR5 ;  /* 0x00000013ff041299 */ /* 0x000fe60008011605 */
[----:B------:R-:W-:Y:S01]  /*4fc0*/  UMOV UR5, UR21 ;  /* 0x0000001500057c82 */ /* 0x000fe20008000000 */
[----:B------:R-:W-:Y:S02]  /*4fd0*/  UIMAD UR4, UR39, UR4, URZ ;  /* 0x00000004270472a4 */ /* 0x000fe4000f8e02ff */
[----:B------:R-:W-:Y:S02]  /*4fe0*/  @UP1 USHF.R.U32.HI UR7, URZ, UR19, UR5 ;  /* 0x00000013ff071299 */ /* 0x000fe40008011605 */
[----:B------:R-:W-:Y:S02]  /*4ff0*/  USEL UR5, UR16, UR8, !UP0 ;  /* 0x0000000810057287 */ /* 0x000fe4000c000000 */
[----:B------:R-:W-:Y:S02]  /*5000*/  UIMAD UR8, UR39, UR7, URZ ;  /* 0x00000007270872a4 */ /* 0x000fe4000f8e02ff */
[----:B------:R-:W-:Y:S03]  /*5010*/  UISETP.GE.AND UP0, UPT, UR6, UR4, UPT ;  /* 0x000000040600728c */ /* 0x000fe6000bf06270 */
[----:B------:R-:W-:Y:S01]  /*5020*/  UMOV UR4, UR11 ;  /* 0x0000000b00047c82 */ /* 0x000fe20008000000 */
[----:B------:R-:W-:Y:S02]  /*5030*/  UISETP.GE.OR UP0, UPT, UR5, UR8, UP0 ;  /* 0x000000080500728c */ /* 0x000fe40008706670 */
[----:B------:R-:W-:Y:S02]  /*5040*/  USHF.R.U32.HI UR4, URZ, UR19, UR4 ;  /* 0x00000013ff047299 */ /* 0x000fe40008011604 */
[----:B------:R-:W-:Y:S02]  /*5050*/  UIMAD.WIDE.U32 UR8, UR5, UR18, URZ ;  /* 0x00000012050872a5 */ /* 0x000fe4000f8e00ff */
[----:B------:R-:W-:Y:S04]  /*5060*/  USEL UR10, UR6, UR4, !UP1 ;  /* 0x00000004060a7287 */ /* 0x000fe8000c800000 */
[----:B------:R-:W-:Y:S01]  /*5070*/  UIADD3 UR11, UPT, UPT, -UR10, URZ, URZ ;  /* 0x000000ff0a0b7290 */ /* 0x000fe2000fffe1ff */
[----:B------:R-:W-:Y:S02]  /*5080*/  @!UP0 UMOV UR4, UR9 ;  /* 0x0000000900048c82 */ /* 0x000fe40008000000 */
[----:B------:R-:W-:Y:S02]  /*5090*/  @!UP0 USHF.R.U32.HI UR4, URZ, UR19, UR4 ;  /* 0x00000013ff048299 */ /* 0x000fe40008011604 */
[----:B------:R-:W-:Y:S02]  /*50a0*/  UIMAD UR8, UR39, UR11, UR6 ;  /* 0x0000000b270872a4 */ /* 0x000fe4000f8e0206 */
[----:B------:R-:W-:Y:S02]  /*50b0*/  @!UP0 USEL UR4, UR5, UR4, !UP1 ;  /* 0x0000000405048287 */ /* 0x000fe4000c800000 */
[----:B------:R-:W-:Y:S02]  /*50c0*/  UISETP.NE.AND UP1, UPT, UR23, URZ, UPT ;  /* 0x000000ff1700728c */ /* 0x000fe4000bf25270 */
[----:B------:R-:W-:Y:S02]  /*50d0*/  @!UP0 UIMAD UR8, UR7, UR8, UR4 ;  /* 0x00000008070882a4 */ /* 0x000fe4000f8e0204 */
[----:B------:R-:W-:Y:S02]  /*50e0*/  @!UP0 UIADD3 UR9, UPT, UPT, UR10, -UR4, URZ ;  /* 0x800000040a098290 */ /* 0x000fe4000fffe0ff */
[----:B------:R-:W-:Y:S02]  /*50f0*/  UIADD3 UR4, UPT, UPT, -UR5, URZ, URZ ;  /* 0x000000ff05047290 */ /* 0x000fe4000fffe1ff */
[----:B------:R-:W-:Y:S02]  /*5100*/  UIADD3 UR7, UPT, UPT, -UR6, URZ, URZ ;  /* 0x000000ff06077290 */ /* 0x000fe4000fffe1ff */
[----:B------:R-:W-:Y:S02]  /*5110*/  @!UP0 UIMAD UR6, UR9, UR39, UR5 ;  /* 0x00000027090682a4 */ /* 0x000fe4000f8e0205 */
[----:B------:R-:W-:Y:S02]  /*5120*/  UIMAD UR16, UR17, UR4, UR16 ;  /* 0x00000004111072a4 */ /* 0x000fe4000f8e0210 */
[----:B------:R-:W-:Y:S01]  /*5130*/  UIMAD UR15, UR30, UR7, UR15 ;  /* 0x000000071e0f72a4 */ /* 0x000fe2000f8e020f */
[----:B------:R-:W-:Y:S02]  /*5140*/  @!UP0 UMOV UR5, UR8 ;  /* 0x0000000800058c82 */ /* 0x000fe40008000000 */
[----:B------:R-:W-:Y:S02]  /*5150*/  UIMAD UR16, UR5, UR17, UR16 ;  /* 0x00000011051072a4 */ /* 0x000fe4000f8e0210 */
[----:B------:R-:W-:Y:S11]  /*5160*/  UIMAD UR15, UR6, UR30, UR15 ;  /* 0x0000001e060f72a4 */ /* 0x000ff6000f8e020f */
[----:B------:R-:W-:Y:S01]  /*5170*/  @!UPT UIADD3 URZ, UPT, UPT, URZ, URZ, URZ ;  /* 0x000000fffffff290 */ /* 0x000fe2000fffe0ff */
.L_x_82:
[----:B------:R-:W1:Y:S01]  /*5180*/  @!UP3 LDCU.128 UR8, c[0x0][0xc10] ;  /* 0x00018200ff08b7ac */ /* 0x000e620008000c00 */
[----:B------:R-:W-:Y:S02]  /*5190*/  ISETP.NE.U32.AND P1, PT, RZ, UR26, PT ;  /* 0x0000001aff007c0c */ /* 0x000fe4000bf25070 */
[----:B------:R-:W-:Y:S02]  /*51a0*/  SHF.L.U32 R9, R10, 0x1f, RZ ;  /* 0x0000001f0a097819 */ /* 0x000fe400000006ff */
[----:B------:R-:W-:Y:S01]  /*51b0*/  ISETP.NE.AND.EX P1, PT, RZ, UR27, PT, P1 ;  /* 0x0000001bff007c0c */ /* 0x000fe2000bf25310 */
[----:B------:R-:W3:Y:S01]  /*51c0*/  @!UP3 LDCU UR5, c[0x0][0xc0c] ;  /* 0x00018180ff05b7ac */ /* 0x000ee20008000800 */
[----:B-1----:R-:W-:Y:S07]  /*51d0*/  UIMAD.WIDE.U32 UR6, UR16, UR8, URZ ;  /* 0x00000008100672a5 */ /* 0x002fee000f8e00ff */
[----:B------:R-:W-:Y:S01]  /*51e0*/  @!UP3 UMOV UR4, UR7 ;  /* 0x000000070004bc82 */ /* 0x000fe20008000000 */
[----:B---3--:R-:W-:Y:S02]  /*51f0*/  @!UP3 UISETP.NE.AND UP0, UPT, UR5, 0x1, UPT ;  /* 0x000000010500b88c */ /* 0x008fe4000bf05270 */
[----:B------:R-:W-:Y:S02]  /*5200*/  @!UP3 USHF.R.U32.HI UR4, URZ, UR9, UR4 ;  /* 0x00000009ff04b299 */ /* 0x000fe40008011604 */
[----:B------:R-:W-:Y:S02]  /*5210*/  UIMAD.WIDE.U32 UR6, UR15, UR11, URZ ;  /* 0x0000000b0f0672a5 */ /* 0x000fe4000f8e00ff */
[----:B------:R-:W-:Y:S02]  /*5220*/  @!UP3 USEL UR8, UR16, UR4, !UP0 ;  /* 0x000000041008b287 */ /* 0x000fe4000c000000 */
[----:B------:R-:W-:Y:S03]  /*5230*/  @!UP3 UISETP.NE.AND UP0, UPT, UR10, 0x1, UPT ;  /* 0x000000010a00b88c */ /* 0x000fe6000bf05270 */
[----:B------:R-:W-:Y:S01]  /*5240*/  @!UP3 UMOV UR6, UR7 ;  /* 0x000000070006bc82 */ /* 0x000fe20008000000 */
[----:B------:R-:W-:Y:S01]  /*5250*/  USHF.L.U32 UR7, UR24, 0x7, URZ ;  /* 0x0000000718077899 */ /* 0x000fe200080006ff */
[----:B------:R-:W1:Y:S02]  /*5260*/  @!UP3 LDCU UR4, c[0x0][0xc20] ;  /* 0x00018400ff04b7ac */ /* 0x000e640008000800 */
[----:B-1----:R-:W-:Y:S04]  /*5270*/  @!UP3 USHF.R.U32.HI UR6, URZ, UR4, UR6 ;  /* 0x00000004ff06b299 */ /* 0x002fe80008011606 */
[----:B------:R-:W-:Y:S04]  /*5280*/  @!UP3 USEL UR6, UR15, UR6, !UP0 ;  /* 0x000000060f06b287 */ /* 0x000fe8000c000000 */
[----:B------:R-:W-:Y:S02]  /*5290*/  @!UP3 UIADD3 UR4, UPT, UPT, -UR8, UR6, URZ ;  /* 0x000000060804b290 */ /* 0x000fe4000fffe1ff */
[----:B------:R-:W-:Y:S02]  /*52a0*/  @!UP3 UIADD3 UR6, UPT, UPT, UR8, -UR6, URZ ;  /* 0x800000060806b290 */ /* 0x000fe4000fffe0ff */
[----:B------:R-:W-:Y:S02]  /*52b0*/  @!UP3 UIMAD UR16, UR4, UR5, UR16 ;  /* 0x000000050410b2a4 */ /* 0x000fe4000f8e0210 */
[----:B------:R-:W-:Y:S01]  /*52c0*/  @!UP3 UIMAD UR15, UR6, UR10, UR15 ;  /* 0x0000000a060fb2a4 */ /* 0x000fe2000f8e020f */
[----:B------:R-:W-:Y:S11]  /*52d0*/  BRA.U UP4, `(.L_x_83) ;  /* 0x0000000104107547 */ /* 0x000ff6000b800000 */
[----:B------:R-:W-:Y:S04]  /*52e0*/  MOV R0, UR52 ;  /* 0x0000003400007c02 */ /* 0x000fe80008000f00 */
[----:B------:R-:W-:Y:S04]  /*52f0*/  SHF.L.U32 R11, R0, 0x1f, RZ ;  /* 0x0000001f000b7819 */ /* 0x000fe800000006ff */
[----:B------:R-:W1:Y:S02]  /*5300*/  SYNCS.PHASECHK.TRANS64.TRYWAIT P2, [UR22+0x1a8], R11 ;  /* 0x0001a80bff0075a7 */ /* 0x000e640008041116 */
[----:B-1----:R-:W-:Y:S05]  /*5310*/  @!P2 BRA `(.L_x_84) ;  /* 0x00000054000ca947 */ /* 0x002fea0003800000 */
.L_x_83:
[----:B------:R-:W-:Y:S05]  /*5320*/  BRA.U !UP6, `(.L_x_85) ;  /* 0x000000010e387547 */ /* 0x000fea000b800000 */
[----:B------:R-:W-:Y:S01]  /*5330*/  UPLOP3.LUT UP1, UPT, UPT, UPT, UP5, 0x80, 0x8 ;  /* 0x000000000008789c */ /* 0x000fe20003f2f050 */
[----:B-1----:R-:W-:Y:S01]  /*5340*/  HFMA2 R0, -RZ, RZ, 0, 5.9604644775390625e-08 ;  /* 0x00000001ff007431 */ /* 0x002fe200000001ff */
[----:B------:R-:W1:Y:S01]  /*5350*/  LDCU.64 UR8, c[0x0][0x358] ;  /* 0x00006b00ff0877ac */ /* 0x000e620008000a00 */
[----:B------:R-:W-:Y:S03]  /*5360*/  IMAD.MOV.U32 R169, RZ, RZ, 0x1 ;  /* 0x00000001ffa97424 */ /* 0x000fe600078e00ff */
[----:B------:R-:W-:Y:S05]  /*5370*/  PLOP3.LUT P2, PT, PT, PT, UP1, 0x80, 0x8 ;  /* 0x000000000008781c */ /* 0x000fea0003f4f018 */
[----:B------:R-:W3:Y:S01]  /*5380*/  @UP1 LDCU.64 UR4, c[0x0][0x988] ;  /* 0x00013100ff0417ac */ /* 0x000ee20008000a00 */
[----:B------:R-:W-:Y:S07]  /*5390*/  @UP1 UIMAD UR6, UR51, UR26, URZ ;  /* 0x0000001a330612a4 */ /* 0x000fee000f8e02ff */
[----:B------:R-:W-:Y:S01]  /*53a0*/  @!P2 PRMT R169, R0, 0x7610, R169 ;  /* 0x0000761000a9a816 */ /* 0x000fe200000000a9 */
[----:B---3--:R-:W-:Y:S06]  /*53b0*/  @UP1 UIMAD.WIDE UR4, UR6, 0x4, UR4 ;  /* 0x00000004060418a5 */ /* 0x008fec000f8e0204 */
[----:B------:R-:W-:Y:S01]  /*53c0*/  IMAD.U32 R14, RZ, RZ, UR4 ;  /* 0x00000004ff0e7e24 */ /* 0x000fe2000f8e00ff */
[----:B------:R-:W-:Y:S04]  /*53d0*/  MOV R15, UR5 ;  /* 0x00000005000f7c02 */ /* 0x000fe80008000f00 */
[----:B------:R-:W3:Y:S01]  /*53e0*/  @!UP1 LDCU UR4, c[0x0][0x980] ;  /* 0x00013000ff0497ac */ /* 0x000ee20008000800 */
[----:B-1---5:R4:W5:Y:S02]  /*53f0*/  @P2 LDG.E R73, desc[UR8][R14.64] ;  /* 0x000000080e492981 */ /* 0x022964000c1e1900 */
[----:B---34-:R-:W-:Y:S07]  /*5400*/  @!P2 IMAD.U32 R73, RZ, RZ, UR4 ;  /* 0x00000004ff49ae24 */ /* 0x018fee000f8e00ff */
.L_x_85:
[----:B-----5:R-:W-:Y:S01]  /*5410*/  @!P1 FSETP.EQ.AND P3, PT, R73, RZ, PT ;  /* 0x000000ff4900920b */ /* 0x020fe20003f62000 */
[----:B------:R-:W-:Y:S01]  /*5420*/  @!UPT UIADD3 URZ, UPT, UPT, URZ, URZ, URZ ;  /* 0x000000fffffff290 */ /* 0x000fe2000fffe0ff */
[----:B------:R-:W-:Y:S11]  /*5430*/  @!P1 BRA `(.L_x_86) ;  /* 0x0000000000149947 */ /* 0x000ff60003800000 */
[----:B------:R-:W-:Y:S02]  /*5440*/  LOP3.LUT P1, RZ, R169, 0xff, RZ, 0xc0, !PT ;  /* 0x000000ffa9ff7812 */ /* 0x000fe4000782c0ff */
[----:B------:R-:W-:Y:S04]  /*5450*/  PLOP3.LUT P3, PT, PT, PT, UP1, 0x80, 0x8 ;  /* 0x000000000008781c */ /* 0x000fe80003f6f018 */
[----:B------:R-:W-:Y:S07]  /*5460*/  PLOP3.LUT P3, PT, P3, PT, PT, 0x8, 0x80 ;  /* 0x000000000080781c */ /* 0x000fee0001f6e170 */
[----:B------:R-:W-:Y:S11]  /*5470*/  @P1 FSETP.EQ.AND P3, PT, R73, RZ, PT ;  /* 0x000000ff4900120b */ /* 0x000ff60003f62000 */
[----:B------:R-:W-:Y:S02]  /*5480*/  @!UPT UIADD3 URZ, UPT, UPT, URZ, URZ, URZ ;  /* 0x000000fffffff290 */ /* 0x000fe4000fffe0ff */
.L_x_86:
[----:B------:R-:W-:Y:S01]  /*5490*/  USHF.L.U32 UR11, UR50, 0x7, URZ ;  /* 0x00000007320b7899 */ /* 0x000fe200080006ff */
[----:B------:R-:W3:Y:S01]  /*54a0*/  SYNCS.PHASECHK.TRANS64.TRYWAIT P1, [UR22+0x190], R9 ;  /* 0x00019009ff0075a7 */ /* 0x000ee20008021116 */
[----:B------:R-:W-:Y:S02]  /*54b0*/  UISETP.NE.AND UP0, UPT, UR32, 0x1, UPT ;  /* 0x000000012000788c */ /* 0x000fe4000bf05270 */
[----:B------:R-:W-:Y:S01]  /*54c0*/  UIMAD.WIDE.U32 UR4, UR11, UR33, URZ ;  /* 0x000000210b0472a5 */ /* 0x000fe2000f8e00ff */
[----:B------:R-:W-:Y:S04]  /*54d0*/  ELECT P2, URZ, PT ;  /* 0x0000000000ff782f */ /* 0x000fe80003840000 */
[----:B------:R-:W-:Y:S02]  /*54e0*/  PLOP3.LUT P2, PT, P3, P2, PT, 0xf2, 0x2f ;  /* 0x00000000002f781c */ /* 0x000fe40001f45e72 */
[----:B------:R-:W-:Y:S02]  /*54f0*/  UMOV UR4, UR5 ;  /* 0x0000000500047c82 */ /* 0x000fe40008000000 */
[----:B------:R-:W-:Y:S04]  /*5500*/  USHF.R.U32.HI UR4, URZ, UR34, UR4 ;  /* 0x00000022ff047299 */ /* 0x000fe80008011604 */
[----:B------:R-:W-:Y:S02]  /*5510*/  USEL UR12, UR11, UR4, !UP0 ;  /* 0x000000040b0c7287 */ /* 0x000fe4000c000000 */
[----:B------:R-:W-:Y:S02]  /*5520*/  UISETP.NE.AND UP0, UPT, UR35, 0x1, UPT ;  /* 0x000000012300788c */ /* 0x000fe4000bf05270 */
[----:B------:R-:W-:Y:S02]  /*5530*/  UIMAD.WIDE.U32 UR4, UR12, UR40, URZ ;  /* 0x000000280c0472a5 */ /* 0x000fe4000f8e00ff */
[----:B------:R-:W-:Y:S01]  /*5540*/  UIADD3 UR6, UPT, UPT, -UR12, URZ, URZ ;  /* 0x000000ff0c067290 */ /* 0x000fe2000fffe1ff */
[----:B-1----:R-:W-:Y:S03]  /*5550*/  @!P2 IMAD.MOV.U32 R0, RZ, 0x20, RZ ;  /* 0x00000020ff00a824 */ /* 0x002fe600078e00ff */
[----:B------:R-:W-:Y:S01]  /*5560*/  UIMAD UR11, UR32, UR6, UR11 ;  /* 0x00000006200b72a4 */ /* 0x000fe2000f8e020b */
[----:B------:R-:W-:Y:S01]  /*5570*/  @!P2 IMAD.MOV.U32 R0, RZ, 0x400, R0 ;  /* 0x00000400ff00a824 */ /* 0x000fe200078e0000 */
[----:B------:R-:W-:Y:S02]  /*5580*/  UMOV UR4, UR5 ;  /* 0x0000000500047c82 */ /* 0x000fe40008000000 */
[----:B------:R-:W-:Y:S04]  /*5590*/  USHF.R.U32.HI UR4, URZ, UR41, UR4 ;  /* 0x00000029ff047299 */ /* 0x000fe80008011604 */
[----:B------:R-:W-:Y:S02]  /*55a0*/  USEL UR13, UR12, UR4, !UP0 ;  /* 0x000000040c0d7287 */ /* 0x000fe4000c000000 */
[----:B------:R-:W-:Y:S02]  /*55b0*/  UISETP.NE.AND UP0, UPT, UR42, 0x1, UPT ;  /* 0x000000012a00788c */ /* 0x000fe4000bf05270 */
[----:B------:R-:W-:Y:S07]  /*55c0*/  UIMAD.WIDE.U32 UR4, UR13, UR43, URZ ;  /* 0x0000002b0d0472a5 */ /* 0x000fee000f8e00ff */
[----:B------:R-:W-:Y:S02]  /*55d0*/  UMOV UR4, UR5 ;  /* 0x0000000500047c82 */ /* 0x000fe40008000000 */
[----:B------:R-:W-:Y:S04]  /*55e0*/  USHF.R.U32.HI UR4, URZ, UR54, UR4 ;  /* 0x00000036ff047299 */ /* 0x000fe80008011604 */
[----:B------:R-:W-:Y:S02]  /*55f0*/  USEL UR14, UR13, UR4, !UP0 ;  /* 0x000000040d0e7287 */ /* 0x000fe4000c000000 */
[----:B------:R-:W-:Y:S02]  /*5600*/  UIADD3 UR4, UPT, UPT, -UR13, URZ, URZ ;  /* 0x000000ff0d047290 */ /* 0x000fe4000fffe1ff */
[----:B------:R-:W-:Y:S02]  /*5610*/  UIADD3 UR5, UPT, UPT, -UR14, URZ, URZ ;  /* 0x000000ff0e057290 */ /* 0x000fe4000fffe1ff */
[----:B------:R-:W-:Y:S02]  /*5620*/  UIMAD UR12, UR35, UR4, UR12 ;  /* 0x00000004230c72a4 */ /* 0x000fe4000f8e020c */
[----:B------:R-:W-:Y:S01]  /*5630*/  UIMAD UR13, UR42, UR5, UR13 ;  /* 0x000000052a0d72a4 */ /* 0x000fe2000f8e020d */
[----:B---3--:R-:W-:Y:S11]  /*5640*/  @!P1 BRA `(.L_x_87) ;  /* 0x0000005000589947 */ /* 0x008ff60003800000 */
.L_x_186:
[----:B------:R-:W-:Y:S01]  /*5650*/  @!P2 R2UR UR4, R0 ;  /* 0x000000000004a2ca */ /* 0x000fe200000e0000 */
[----:B------:R-:W-:Y:S01]  /*5660*/  VOTEU.ALL UP0, P2 ;  /* 0x0000000000ff7886 */ /* 0x000fe20001000000 */
[----:B-1----:R-:W-:Y:S02]  /*5670*/  @!P2 IADD3 R2, P1, PT, R12, 0x680, RZ ;  /* 0x000006800c02a810 */ /* 0x002fe40007f3e0ff */
[----:B------:R-:W-:Y:S02]  /*5680*/  @P0 SHF.R.U32.HI R4, RZ, 0x10, R5 ;  /* 0x00000010ff040819 */ /* 0x000fe40000011605 */
[----:B------:R-:W-:Y:S01]  /*5690*/  @!P2 R2UR UR5, R2 ;  /* 0x000000000205a2ca */ /* 0x000fe200000e0000 */
[----:B------:R-:W-:Y:S01]  /*56a0*/  @!P2 IMAD.X R0, RZ, RZ, R13, P1 ;  /* 0x000000ffff00a224 */ /* 0x000fe200008e060d */
[----:B------:R-:W-:Y:S01]  /*56b0*/  @!UP0 UIADD3 UR8, UPT, UPT, UR22, 0x400, URZ ;  /* 0x0000040016088890 */ /* 0x000fe2000fffe0ff */
[----:B------:R-:W-:Y:S04]  /*56c0*/  @P0 R2UR UR51, R4 ;  /* 0x00000000043302ca */ /* 0x000fe800000e0000 */
[----:B------:R-:W-:Y:S01]  /*56d0*/  @!UP0 UPRMT UR6, UR4, 0x5410, URZ ;  /* 0x0000541004068896 */ /* 0x000fe200080000ff */
[----:B------:R-:W-:Y:S01]  /*56e0*/  @!P2 R2UR UR4, R0 ;  /* 0x000000000004a2ca */ /* 0x000fe200000e0000 */
[----:B------:R-:W-:Y:S01]  /*56f0*/  VOTEU.ALL UP0, P2 ;  /* 0x0000000000ff7886 */ /* 0x000fe20001000000 */
[----:B------:R-:W-:Y:S03]  /*5700*/  @!P2 IMAD.MOV.U32 R0, RZ, RZ, 0x2000 ;  /* 0x00002000ff00a424 */ /* 0x000fe600078e00ff */
[----:B------:R-:W-:Y:S01]  /*5710*/  IMAD.U32 R14, RZ, RZ, UR5 ;  /* 0x00000005ff0e7e24 */ /* 0x000fe2000f8e00ff */
[----:B------:R-:W-:Y:S01]  /*5720*/  @!UP0 UMOV UR9, UR25 ;  /* 0x0000001900098c82 */ /* 0x000fe20008000000 */
[----:B------:R-:W-:Y:S06]  /*5730*/  @!UP0 UMOV UR10, UR7 ;  /* 0x00000007000a8c82 */ /* 0x000fec0008000000 */
[----:B------:R-:W-:Y:S01]  /*5740*/  IMAD.U32 R15, RZ, RZ, UR4 ;  /* 0x00000004ff0f7e24 */ /* 0x000fe2000f8e00ff */
[----:B------:R-:W-:Y:S04]  /*5750*/  @!P2 R2UR UR4, R14 ;  /* 0x000000000e04a2ca */ /* 0x000fe800000e0000 */
[----:B------:R-:W-:Y:S11]  /*5760*/  @!P2 R2UR UR5, R15 ;  /* 0x000000000f05a2ca */ /* 0x000ff600000e0000 */
[----:B------:R-:W-:Y:S02]  /*5770*/  @!UPT UIADD3 URZ, UPT, UPT, URZ, URZ, URZ ;  /* 0x000000fffffff290 */ /* 0x000fe4000fffe0ff */
[----:B------:R1:W-:Y:S01]  /*5780*/  @!UP0 UTMALDG.5D.IM2COL [UR8], [UR4], UR6 ;  /* 0x00000008040083b4 */ /* 0x0003e20008060006 */
[----:B------:R1:W-:Y:S01]  /*5790*/  @!P2 SYNCS.ARRIVE.TRANS64.RED.A0TR RZ, [UR22+0x180], R0 ;  /* 0x00018000ffffa9a7 */ /* 0x0003e20008300416 */
[----:B------:R-:W-:Y:S01]  /*57a0*/  SYNCS.ARRIVE.TRANS64.RED.A1T0 RZ, [UR47], RZ ;  /* 0x000000ffffff79a7 */ /* 0x000fe2000810042f */
[----:B------:R-:W3:Y:S02]  /*57b0*/  SYNCS.PHASECHK.TRANS64.TRYWAIT P1, [UR22+0x198], R9 ;  /* 0x00019809ff0075a7 */ /* 0x000ee40008021116 */
[----:B-1-3--:R-:W-:Y:S05]  /*57c0*/  @!P1 BRA `(.L_x_88) ;  /* 0x0000005000109947 */ /* 0x00afea0003800000 */
.L_x_188:
[----:B-1----:R-:W-:Y:S01]  /*57d0*/  @!P2 IMAD.MOV.U32 R0, RZ, 0x20, RZ ;  /* 0x00000020ff00a824 */ /* 0x002fe200078e00ff */
[----:B------:R-:W-:Y:S01]  /*57e0*/  @!P2 IADD3 R2, P0, PT, R12, 0x680, RZ ;  /* 0x000006800c02a810 */ /* 0x000fe20007f1e0ff */
[----:B------:R-:W-:Y:S01]  /*57f0*/  VOTEU.ALL UP0, P2 ;  /* 0x0000000000ff7886 */ /* 0x000fe20001000000 */
[----:B------:R-:W-:Y:S01]  /*5800*/  LOP3.LUT R10, R10, 0x1, RZ, 0x3c, !PT ;  /* 0x000000010a0a7812 */ /* 0x000fe200078e3cff */
[----:B------:R-:W-:Y:S01]  /*5810*/  @!P2 IMAD.MOV.U32 R0, RZ, 0x400, R0 ;  /* 0x00000400ff00a824 */ /* 0x000fe200078e0000 */
[----:B------:R-:W-:Y:S01]  /*5820*/  @!P2 R2UR UR5, R2 ;  /* 0x000000000205a2ca */ /* 0x000fe200000e0000 */
[----:B------:R-:W-:Y:S01]  /*5830*/  UIADD3 UR24, UPT, UPT, UR15, UR44, URZ ;  /* 0x0000002c0f187290 */ /* 0x000fe2000fffe0ff */
[----:B------:R-:W-:Y:S01]  /*5840*/  LOP3.LUT R8, R8, 0x1, RZ, 0x3c, !PT ;  /* 0x0000000108087812 */ /* 0x000fe200078e3cff */
[----:B------:R-:W-:Y:S01]  /*5850*/  @!UP0 UIADD3 UR8, UPT, UPT, UR22, 0x2400, URZ ;  /* 0x0000240016088890 */ /* 0x000fe2000fffe0ff */
[----:B------:R-:W-:Y:S01]  /*5860*/  @!P2 R2UR UR4, R0 ;  /* 0x000000000004a2ca */ /* 0x000fe200000e0000 */
[----:B------:R-:W-:Y:S01]  /*5870*/  @!P2 IMAD.X R0, RZ, RZ, R13, P0 ;  /* 0x000000ffff00a224 */ /* 0x000fe200000e060d */
[----:B------:R-:W-:Y:S02]  /*5880*/  @!UP0 UIADD3 UR10, UPT, UPT, UR7, 0x40, URZ ;  /* 0x00000040070a8890 */ /* 0x000fe4000fffe0ff */
[----:B------:R-:W-:Y:S02]  /*5890*/  @!UP0 UIADD3 UR9, UPT, UPT, UR22, 0x188, URZ ;  /* 0x0000018816098890 */ /* 0x000fe4000fffe0ff */
[----:B------:R-:W-:Y:S02]  /*58a0*/  UIADD3 UR50, UPT, UPT, UR16, UR38, URZ ;  /* 0x0000002610327290 */ /* 0x000fe4000fffe0ff */
[----:B------:R-:W-:Y:S01]  /*58b0*/  UPLOP3.LUT UP4, UPT, UPT, UPT, UPT, 0x80, 0x8 ;  /* 0x000000000008789c */ /* 0x000fe20003f8f070 */
[----:B------:R-:W-:Y:S04]  /*58c0*/  IMAD.U32 R4, RZ, RZ, UR5 ;  /* 0x00000005ff047e24 */ /* 0x000fe8000f8e00ff */
[----:B------:R-:W-:Y:S01]  /*58d0*/  @!UP0 UPRMT UR6, UR4, 0x5410, URZ ;  /* 0x0000541004068896 */ /* 0x000fe200080000ff */
[----:B------:R-:W-:Y:S01]  /*58e0*/  @!P2 R2UR UR4, R0 ;  /* 0x000000000004a2ca */ /* 0x000fe200000e0000 */
[----:B------:R-:W-:Y:S11]  /*58f0*/  VOTEU.ALL UP0, P2 ;  /* 0x0000000000ff7886 */ /* 0x000ff60001000000 */
[----:B------:R-:W-:Y:S01]  /*5900*/  @!UPT UIADD3 URZ, UPT, UPT, URZ, URZ, URZ ;  /* 0x000000fffffff290 */ /* 0x000fe2000fffe0ff */
[----:B------:R-:W-:Y:S01]  /*5910*/  IMAD.U32 R5, RZ, RZ, UR4 ;  /* 0x00000004ff057e24 */ /* 0x000fe2000f8e00ff */
[----:B------:R-:W-:Y:S04]  /*5920*/  @!P2 R2UR UR4, R4 ;  /* 0x000000000404a2ca */ /* 0x000fe800000e0000 */
[----:B------:R-:W-:Y:S11]  /*5930*/  @!P2 R2UR UR5, R5 ;  /* 0x000000000505a2ca */ /* 0x000ff600000e0000 */
[----:B------:R-:W-:Y:S02]  /*5940*/  @!UPT UIADD3 URZ, UPT, UPT, URZ, URZ, URZ ;  /* 0x000000fffffff290 */ /* 0x000fe4000fffe0ff */
[----:B------:R1:W-:Y:S01]  /*5950*/  @!UP0 UTMALDG.5D.IM2COL [UR8], [UR4], UR6 ;  /* 0x00000008040083b4 */ /* 0x0003e20008060006 */
[----:B------:R1:W-:Y:S01]  /*5960*/  @!P2 SYNCS.ARRIVE.TRANS64.RED.A0TR RZ, [UR22+0x188], R3 ;  /* 0x00018803ffffa9a7 */ /* 0x0003e20008300416 */
[----:B------:R-:W-:Y:S01]  /*5970*/  SYNCS.ARRIVE.TRANS64.RED.A1T0 RZ, [UR46], RZ ;  /* 0x000000ffffff79a7 */ /* 0x000fe2000810042e */
[----:B------:R-:W-:Y:S05]  /*5980*/  BRA.U UP2, `(.L_x_89) ;  /* 0xfffffff102dc7547 */ /* 0x000fea000b83ffff */
[----:B-1----:R-:W-:-:S04]  /*5990*/  SHF.L.U32 R3, R10, 0x1f, RZ ;  /* 0x0000001f0a037819 */ /* 0x002fc800000006ff */
[----:B------:R-:W1:Y:S02]  /*59a0*/  SYNCS.PHASECHK.TRANS64.TRYWAIT P0, [UR22+0x190], R3 ;  /* 0x00019003ff0075a7 */ /* 0x000e640008001116 */
[----:B-1----:R-:W-:Y:S05]  /*59b0*/  @!P0 BRA `(.L_x_90) ;  /* 0x0000004c00ac8947 */ /* 0x002fea0003800000 */
.L_x_190:
[----:B-1----:R-:W-:-:S07]  /*59c0*/  MOV R0, UR22 ;  /* 0x0000001600007c02 */ /* 0x002fce0008000f00 */
.L_x_91:
[----:B-1----:R-:W-:-:S04]  /*59d0*/  SHF.L.U32 R3, R10, 0x1f, RZ ;  /* 0x0000001f0a037819 */ /* 0x002fc800000006ff */
[----:B------:R1:W3:Y:S03]  /*59e0*/  SYNCS.PHASECHK.TRANS64.TRYWAIT P0, [R0+URZ+0x198], R3 ;  /* 0x00019803000075a7 */ /* 0x0002e600080011ff */
[----:B---3--:R-:W-:Y:S05]  /*59f0*/  @!P0 NANOSLEEP.SYNCS 0x989680 ;  /* 0x009896800000895d */ /* 0x008fea0003900000 */
[----:B------:R-:W3:Y:S02]  /*5a00*/  @!P0 SYNCS.PHASECHK.TRANS64 P0, [R0+URZ+0x198], R3 ;  /* 0x00019803000085a7 */ /* 0x000ee400080010ff */
[----:B--23--:R-:W-:Y:S05]  /*5a10*/  @P0 EXIT ;  /* 0x000000000000094d */ /* 0x00cfea0003800000 */
[----:B------:R-:W-:Y:S05]  /*5a20*/  BRA `(.L_x_91) ;  /* 0xfffffffc00e87947 */ /* 0x000fea000383ffff */
.L_x_80:
[----:B------:R-:W-:-:S06]  /*5a30*/  UISETP.GE.AND UP0, UPT, UR18, 0x4, UPT ;  /* 0x000000041200788c */ /* 0x000fcc000bf06270 */
[----:B------:R-:W-:-:S13]  /*5a40*/  PLOP3.LUT P0, PT, PT, PT, UP0, 0x80, 0x8 ;  /* 0x000000000008781c */ /* 0x000fda0003f0f008 */
[----:B-1----:R-:W-:Y:S05]  /*5a50*/  @!P0 EXIT ;  /* 0x000000000000894d */ /* 0x002fea0003800000 */
[----:B------:R-:W1:Y:S08]  /*5a60*/  S2UR UR4, SR_CgaCtaId ;  /* 0x00000000000479c3 */ /* 0x000e700000008800 */
[----:B------:R-:W-:Y:S01]  /*5a70*/  BAR.SYNC.DEFER_BLOCKING 0x6, 0xa0 ;  /* 0x0182800000007b1d */ /* 0x000fe20000010000 */
[C---:B------:R-:W-:Y:S01]  /*5a80*/  IMAD.SHL.U32 R4, R166.reuse, 0x40, RZ ;  /* 0x00000040a6047824 */ /* 0x040fe200078e00ff */
[C---:B------:R-:W-:Y:S01]  /*5a90*/  SHF.L.U32 R69, R166.reuse, 0x10, RZ ;  /* 0x00000010a6457819 */ /* 0x040fe200000006ff */
[C---:B------:R-:W-:Y:S01]  /*5aa0*/  IMAD.SHL.U32 R165, R166.reuse, 0x8, RZ ;  /* 0x00000008a6a57824 */ /* 0x040fe200078e00ff */
[----:B------:R-:W-:Y:S01]  /*5ab0*/  LOP3.LUT R168, R166, 0x60, RZ, 0xc0, !PT ;  /* 0x00000060a6a87812 */ /* 0x000fe200078ec0ff */
[----:B------:R-:W-:Y:S01]  /*5ac0*/  IMAD.MOV.U32 R68, RZ, RZ, RZ ;  /* 0x000000ffff447224 */ /* 0x000fe200078e00ff */
[----:B------:R-:W-:-:S02]  /*5ad0*/  UMOV UR49, 0x400 ;  /* 0x0000040000317882 */ /* 0x000fc40000000000 */
[----:B------:R-:W2:Y:S01]  /*5ae0*/  LDC.64 R154, c[0x0][0x9b0] ;  /* 0x00026c00ff9a7b82 */ /* 0x000ea20000000a00 */
[----:B------:R-:W-:Y:S01]  /*5af0*/  LOP3.LUT R6, R4, 0x180, RZ, 0xc0, !PT ;  /* 0x0000018004067812 */ /* 0x000fe200078ec0ff */
[----:B------:R-:W-:Y:S01]  /*5b00*/  IMAD.MOV.U32 R164, RZ, RZ, RZ ;  /* 0x000000ffffa47224 */ /* 0x000fe200078e00ff */
[----:B------:R-:W-:Y:S02]  /*5b10*/  LOP3.LUT R167, R166, 0x2, RZ, 0xc0, !PT ;  /* 0x00000002a6a77812 */ /* 0x000fe400078ec0ff */
[----:B------:R-:W-:Y:S02]  /*5b20*/  CS2R R162, SRZ ;  /* 0x0000000000a27805 */ /* 0x000fe4000001ff00 */
[----:B------:R-:W-:Y:S01]  /*5b30*/  LOP3.LUT R165, R6, 0x30, R165, 0xf8, !PT ;  /* 0x0000003006a57812 */ /* 0x000fe200078ef8a5 */
[----:B------:R-:W-:Y:S01]  /*5b40*/  IMAD.MOV.U32 R161, RZ, RZ, RZ ;  /* 0x000000ffffa17224 */ /* 0x000fe200078e00ff */
[----:B------:R-:W-:Y:S01]  /*5b50*/  LOP3.LUT R166, R166, 0x4, RZ, 0xc0, !PT ;  /* 0x00000004a6a67812 */ /* 0x000fe200078ec0ff */
[----:B------:R-:W3:Y:S01]  /*5b60*/  LDC.64 R152, c[0x0][0x9a8] ;  /* 0x00026a00ff987b82 */ /* 0x000ee20000000a00 */
[----:B------:R-:W-:Y:S01]  /*5b70*/  LOP3.LUT R165, R165, 0x1e40, R4, 0xf8, !PT ;  /* 0x00001e40a5a57812 */ /* 0x000fe200078ef804 */
[----:B------:R-:W4:Y:S01]  /*5b80*/  LDCU UR60, c[0x0][0x370] ;  /* 0x00006e00ff3c77ac */ /* 0x000f220008000800 */
[----:B------:R-:W-:Y:S01]  /*5b90*/  LOP3.LUT R69, R69, 0x600000, RZ, 0xc0, !PT ;  /* 0x0060000045457812 */ /* 0x000fe200078ec0ff */
[----:B------:R-:W-:Y:S01]  /*5ba0*/  IMAD.MOV R180, RZ, RZ, -R166 ;  /* 0x000000ffffb47224 */ /* 0x000fe200078e0aa6 */
[----:B------:R-:W-:Y:S01]  /*5bb0*/  IADD3 R182, PT, PT, -R166, 0x2, RZ ;  /* 0x00000002a6b67810 */ /* 0x000fe20007ffe1ff */
[----:B------:R-:W2:Y:S01]  /*5bc0*/  LDCU UR48, c[0x0][0xc0c] ;  /* 0x00018180ff3077ac */ /* 0x000ea20008000800 */
[----:B------:R-:W-:Y:S01]  /*5bd0*/  IADD3 R181, PT, PT, -R167, RZ, RZ ;  /* 0x000000ffa7b57210 */ /* 0x000fe20007ffe1ff */
[----:B-1----:R-:W-:Y:S01]  /*5be0*/  ULEA UR49, UR4, UR49, 0x18 ;  /* 0x0000003104317291 */ /* 0x002fe2000f8ec0ff */
[----:B------:R-:W1:Y:S05]  /*5bf0*/  LDCU.128 UR4, c[0x0][0xb80] ;  /* 0x00017000ff0477ac */ /* 0x000e6a0008000c00 */
[----:B------:R-:W-:Y:S01]  /*5c00*/  VIADD R183, R165, UR49 ;  /* 0x00000031a5b77c36 */ /* 0x000fe20008000000 */
[----:B------:R-:W2:Y:S02]  /*5c10*/  LDCU UR38, c[0x0][0xc30] ;  /* 0x00018600ff2677ac */ /* 0x000ea40008000800 */
[----:B------:R-:W4:Y:S01]  /*5c20*/  LDS R2, [UR49+0x200] ;  /* 0x00020031ff027984 */ /* 0x000f220008000800 */
[----:B------:R-:W-:Y:S01]  /*5c30*/  VIADD R183, R183, 0x400 ;  /* 0x00000400b7b77836 */ /* 0x000fe20000000000 */
[----:B------:R-:W2:Y:S01]  /*5c40*/  LDCU.64 UR54, c[0x0][0x988] ;  /* 0x00013100ff3677ac */ /* 0x000ea20008000a00 */
[----:B------:R-:W2:Y:S01]  /*5c50*/  LDCU.64 UR46, c[0x0][0xc28] ;  /* 0x00018500ff2e77ac */ /* 0x000ea20008000a00 */
[----:B------:R-:W2:Y:S01]  /*5c60*/  LDCU.64 UR62, c[0x0][0x990] ;  /* 0x00013200ff3e77ac */ /* 0x000ea20008000a00 */
[----:B-1----:R-:W-:Y:S01]  /*5c70*/  IMAD.U32 R178, RZ, RZ, UR4 ;  /* 0x00000004ffb27e24 */ /* 0x002fe2000f8e00ff */
[----:B------:R-:W-:Y:S01]  /*5c80*/  MOV R175, UR7 ;  /* 0x0000000700af7c02 */ /* 0x000fe20008000f00 */
[----:B------:R-:W-:Y:S01]  /*5c90*/  IMAD.U32 R177, RZ, RZ, UR5 ;  /* 0x00000005ffb17e24 */ /* 0x000fe2000f8e00ff */
[----:B------:R-:W1:Y:S01]  /*5ca0*/  LDCU.128 UR56, c[0x0][0xc10] ;  /* 0x00018200ff3877ac */ /* 0x000e620008000c00 */
[----:B------:R-:W-:Y:S01]  /*5cb0*/  IMAD.U32 R176, RZ, RZ, UR6 ;  /* 0x00000006ffb07e24 */ /* 0x000fe2000f8e00ff */
[----:B------:R-:W2:Y:S01]  /*5cc0*/  LDCU.128 UR4, c[0x0][0xb90] ;  /* 0x00017200ff0477ac */ /* 0x000ea20008000c00 */
[----:B------:R-:W1:Y:S01]  /*5cd0*/  LDCU UR53, c[0x0][0x374] ;  /* 0x00006e80ff3577ac */ /* 0x000e620008000800 */
[----:B--2---:R-:W-:Y:S01]  /*5ce0*/  MOV R174, UR4 ;  /* 0x0000000400ae7c02 */ /* 0x004fe20008000f00 */
[----:B------:R-:W-:Y:S01]  /*5cf0*/  IMAD.U32 R173, RZ, RZ, UR5 ;  /* 0x00000005ffad7e24 */ /* 0x000fe2000f8e00ff */
[----:B------:R-:W-:Y:S01]  /*5d00*/  UIADD3 UR4, UPT, UPT, UR49, 0x4400, URZ ;  /* 0x0000440031047890 */ /* 0x000fe2000fffe0ff */
[----:B------:R-:W-:Y:S01]  /*5d10*/  IMAD.U32 R172, RZ, RZ, UR6 ;  /* 0x00000006ffac7e24 */ /* 0x000fe2000f8e00ff */
[----:B------:R-:W-:Y:S01]  /*5d20*/  UIADD3 UR5, UPT, UPT, UR49, 0x400, URZ ;  /* 0x0000040031057890 */ /* 0x000fe2000fffe0ff */
[C---:B----4-:R-:W-:Y:S01]  /*5d30*/  VIADD R3, R2.reuse, 0x80 ;  /* 0x0000008002037836 */ /* 0x050fe20000000000 */
[----:B------:R-:W-:-:S02]  /*5d40*/  LOP3.LUT R2, R2, 0xffff, RZ, 0xc0, !PT ;  /* 0x0000ffff02027812 */ /* 0x000fc400078ec0ff */
[----:B------:R-:W-:Y:S02]  /*5d50*/  MOV R171, UR7 ;  /* 0x0000000700ab7c02 */ /* 0x000fe40008000f00 */
[----:B------:R-:W-:Y:S01]  /*5d60*/  LOP3.LUT R3, R3, 0xffff, RZ, 0xc0, !PT ;  /* 0x0000ffff03037812 */ /* 0x000fe200078ec0ff */
[----:B------:R-:W-:Y:S01]  /*5d70*/  IMAD.U32 R185, RZ, RZ, UR5 ;  /* 0x00000005ffb97e24 */ /* 0x000fe2000f8e00ff */
[----:B------:R-:W-:-:S03]  /*5d80*/  MOV R184, UR4 ;  /* 0x0000000400b87c02 */ /* 0x000fc60008000f00 */
[----:B-1-3--:R2:W-:Y:S04]  /*5d90*/  STL.64 [R1], R2 ;  /* 0x0000000201007387 */ /* 0x00a5e80000100a00 */
.L_x_118:
[----:B--2---:R-:W-:Y:S04]  /*5da0*/  SHF.L.U32 R3, R163, 0x1f, RZ ;  /* 0x0000001fa3037819 */ /* 0x004fe800000006ff */
[----:B-1----:R-:W1:Y:S02]  /*5db0*/  SYNCS.PHASECHK.TRANS64.TRYWAIT P0, [UR49+0x1b0], R3 ;  /* 0x0001b003ff0075a7 */ /* 0x002e640008001131 */
[----:B-1----:R-:W-:Y:S05]  /*5dc0*/  @!P0 BRA `(.L_x_92) ;  /* 0x0000004800c08947 */ /* 0x002fea0003800000 */
.L_x_192:
[----:B------:R-:W2:Y:S01]  /*5dd0*/  LDS.128 R4, [UR49+0x1f0] ;  /* 0x0001f031ff047984 */ /* 0x000ea20008000c00 */
[----:B------:R-:W-:Y:S01]  /*5de0*/  UIADD3 UR4, UPT, UPT, UR49, 0x1b8, URZ ;  /* 0x000001b831047890 */ /* 0x000fe2000fffe0ff */
[----:B------:R-:W-:Y:S01]  /*5df0*/  IMAD R2, R68, 0x4, R1 ;  /* 0x0000000444027824 */ /* 0x000fe200078e0201 */
[----:B------:R-:W-:Y:S01]  /*5e00*/  UISETP.GE.AND UP0, UPT, UR39, 0x1, UPT ;  /* 0x000000012700788c */ /* 0x000fe2000bf06270 */
[----:B------:R-:W-:Y:S01]  /*5e10*/  @!PT LDS RZ, [RZ] ;  /* 0x00000000fffff984 */ /* 0x000fe20000000800 */
[----:B------:R-:W-:Y:S01]  /*5e20*/  @!PT LDS RZ, [RZ] ;  /* 0x00000000fffff984 */ /* 0x000fe20000000800 */
[----:B------:R-:W-:Y:S01]  /*5e30*/  @!PT LDS RZ, [RZ] ;  /* 0x00000000fffff984 */ /* 0x000fe20000000800 */
[----:B------:R-:W-:Y:S01]  /*5e40*/  @!PT LDS RZ, [RZ] ;  /* 0x00000000fffff984 */ /* 0x000fe20000000800 */
[----:B------:R3:W-:Y:S06]  /*5e50*/  MEMBAR.ALL.CTA ;  /* 0x0000000000007992 */ /* 0x0007ec0000008000 */
[----:B---3--:R-:W3:Y:S01]  /*5e60*/  FENCE.VIEW.ASYNC.S ;  /* 0x00000000000073c6 */ /* 0x008ee20000000000 */
[----:B------:R-:W-:Y:S09]  /*5e70*/  UPRMT UR4, URZ, 0x654, UR4 ;  /* 0x00000654ff047896 */ /* 0x000ff20008000004 */
[----:B---3--:R-:W-:Y:S01]  /*5e80*/  SYNCS.ARRIVE.TRANS64.RED.A1T0 RZ, [UR4], RZ ;  /* 0x000000ffffff79a7 */ /* 0x008fe20008100404 */
[----:B------:R-:W5:Y:S01]  /*5e90*/  LDL R2, [R2] ;  /* 0x0000000002027983 */ /* 0x000f620000100800 */
[----:B--2---:R-:W-:Y:S11]  /*5ea0*/  LOP3.LUT P0, RZ, R6, 0x1, RZ, 0xc0, !PT ;  /* 0x0000000106ff7812 */ /* 0x004ff6000780c0ff */
[----:B------:R-:W-:Y:S02]  /*5eb0*/  @!UPT UIADD3 URZ, UPT, UPT, URZ, URZ, URZ ;  /* 0x000000fffffff290 */ /* 0x000fe4000fffe0ff */
[----:B------:R-:W-:Y:S01]  /*5ec0*/  VOTEU.ANY UP1, P0 ;  /* 0x0000000000ff7886 */ /* 0x000fe20000020100 */
[----:B------:R-:W-:Y:S01]  /*5ed0*/  PLOP3.LUT P0, PT, PT, PT, UP1, 0x80, 0x8 ;  /* 0x000000000008781c */ /* 0x000fe20003f0f018 */
[----:B------:R-:W-:Y:S11]  /*5ee0*/  UP2UR UR52, UPR, URZ, 0x2 ;  /* 0x00000002ff347883 */ /* 0x000ff60008000000 */
[----:B------:R-:W-:Y:S01]  /*5ef0*/  @!UPT UIADD3 URZ, UPT, UPT, URZ, URZ, URZ ;  /* 0x000000fffffff290 */ /* 0x000fe2000fffe0ff */
[----:B-1----:R-:W-:Y:S02]  /*5f00*/  @P0 MOV R3, R4 ;  /* 0x0000000400030202 */ /* 0x002fe40000000f00 */
[----:B------:R-:W-:Y:S02]  /*5f10*/  @P0 LOP3.LUT R0, R5, 0xffff, RZ, 0xc0, !PT ;  /* 0x0000ffff05000812 */ /* 0x000fe400078ec0ff */
[----:B------:R-:W-:Y:S02]  /*5f20*/  @P0 R2UR UR5, R3 ;  /* 0x00000000030502ca */ /* 0x000fe400000e0000 */
[----:B------:R-:W-:Y:S11]  /*5f30*/  @P0 R2UR UR4, R0 ;  /* 0x00000000000402ca */ /* 0x000ff600000e0000 */
[----:B------:R-:W-:Y:S02]  /*5f40*/  @UP1 UMOV UR37, UR5 ;  /* 0x0000000500251c82 */ /* 0x000fe40008000000 */
[----:B------:R-:W-:Y:S01]  /*5f50*/  @UP1 UMOV UR36, UR4 ;  /* 0x0000000400241c82 */ /* 0x000fe20008000000 */
[----:B------:R-:W-:Y:S05]  /*5f60*/  BRA.U !UP0, `(.L_x_93) ;  /* 0x0000000108cc7547 */ /* 0x000fea000b800000 */
[----:B------:R-:W1:Y:S01]  /*5f70*/  LDCU UR9, c[0x0][0xc20] ;  /* 0x00018400ff0977ac */ /* 0x000e620008000800 */
[----:B------:R-:W-:Y:S02]  /*5f80*/  UIMAD.WIDE.U32 UR4, UR53, UR59, URZ ;  /* 0x0000003b350472a5 */ /* 0x000fe4000f8e00ff */
[----:B------:R-:W-:Y:S02]  /*5f90*/  UIMAD.WIDE.U32 UR6, UR60, UR56, URZ ;  /* 0x000000383c0672a5 */ /* 0x000fe4000f8e00ff */
[----:B------:R-:W-:Y:S02]  /*5fa0*/  UIMAD.WIDE.U32 UR10, UR36, UR59, URZ ;  /* 0x0000003b240a72a5 */ /* 0x000fe4000f8e00ff */
[----:B------:R-:W-:Y:S02]  /*5fb0*/  UISETP.NE.AND UP0, UPT, UR58, 0x1, UPT ;  /* 0x000000013a00788c */ /* 0x000fe4000bf05270 */
[----:B------:R-:W-:Y:S02]  /*5fc0*/  UISETP.NE.AND UP1, UPT, UR48, 0x1, UPT ;  /* 0x000000013000788c */ /* 0x000fe4000bf25270 */
[----:B------:R-:W-:Y:S02]  /*5fd0*/  UISETP.NE.AND UP2, UPT, UR39, 0x1, UPT ;  /* 0x000000012700788c */ /* 0x000fe4000bf45270 */
[----:B------:R-:W-:Y:S01]  /*5fe0*/  UIMAD.WIDE.U32 UR12, UR37, UR56, URZ ;  /* 0x00000038250c72a5 */ /* 0x000fe2000f8e00ff */
[----:B------:R-:W-:Y:S01]  /*5ff0*/  UMOV UR4, UR5 ;  /* 0x0000000500047c82 */ /* 0x000fe20008000000 */
[----:B------:R-:W-:Y:S01]  /*6000*/  UMOV UR6, UR11 ;  /* 0x0000000b00067c82 */ /* 0x000fe20008000000 */
[----:B-1----:R-:W-:Y:S03]  /*6010*/  USHF.R.U32.HI UR8, URZ, UR9, UR4 ;  /* 0x00000009ff087299 */ /* 0x002fe60008011604 */
[----:B------:R-:W-:Y:S02]  /*6020*/  UMOV UR4, UR7 ;  /* 0x0000000700047c82 */ /* 0x000fe40008000000 */
[----:B------:R-:W-:Y:S02]  /*6030*/  USHF.R.U32.HI UR5, URZ, UR57, UR4 ;  /* 0x00000039ff057299 */ /* 0x000fe40008011604 */
[----:B------:R-:W-:Y:S02]  /*6040*/  USEL UR4, UR53, UR8, !UP0 ;  /* 0x0000000835047287 */ /* 0x000fe4000c000000 */
[----:B------:R-:W-:Y:S02]  /*6050*/  USHF.R.U32.HI UR8, URZ, UR9, UR6 ;  /* 0x00000009ff087299 */ /* 0x000fe40008011606 */
[----:B------:R-:W-:Y:S02]  /*6060*/  UIMAD.WIDE.U32 UR6, UR4, UR46, URZ ;  /* 0x0000002e040672a5 */ /* 0x000fe4000f8e00ff */
[----:B------:R-:W-:Y:S02]  /*6070*/  USEL UR9, UR60, UR5, !UP1 ;  /* 0x000000053c097287 */ /* 0x000fe4000c800000 */
[----:B------:R-:W-:Y:S02]  /*6080*/  USEL UR8, UR36, UR8, !UP0 ;  /* 0x0000000824087287 */ /* 0x000fe4000c000000 */
[----:B------:R-:W-:Y:S01]  /*6090*/  UIMAD.WIDE.U32 UR10, UR9, UR46, URZ ;  /* 0x0000002e090a72a5 */ /* 0x000fe2000f8e00ff */
[----:B------:R-:W-:Y:S01]  /*60a0*/  UMOV UR6, UR7 ;  /* 0x0000000700067c82 */ /* 0x000fe20008000000 */
[----:B------:R-:W-:Y:S01]  /*60b0*/  UMOV UR5, UR13 ;  /* 0x0000000d00057c82 */ /* 0x000fe20008000000 */
[----:B------:R-:W-:Y:S02]  /*60c0*/  @UP2 USHF.R.U32.HI UR4, URZ, UR47, UR6 ;  /* 0x0000002fff042299 */ /* 0x000fe40008011606 */
[----:B------:R-:W-:Y:S02]  /*60d0*/  USHF.R.U32.HI UR5, URZ, UR57, UR5 ;  /* 0x00000039ff057299 */ /* 0x000fe40008011605 */
[----:B------:R-:W-:Y:S02]  /*60e0*/  UIMAD UR4, UR39, UR4, URZ ;  /* 0x00000004270472a4 */ /* 0x000fe4000f8e02ff */
[----:B------:R-:W-:Y:S02]  /*60f0*/  USEL UR5, UR37, UR5, !UP1 ;  /* 0x0000000525057287 */ /* 0x000fe4000c800000 */
[----:B------:R-:W-:Y:S01]  /*6100*/  UISETP.GE.AND UP0, UPT, UR8, UR4, UPT ;  /* 0x000000040800728c */ /* 0x000fe2000bf06270 */
[----:B------:R-:W-:Y:S01]  /*6110*/  UMOV UR6, UR11 ;  /* 0x0000000b00067c82 */ /* 0x000fe20008000000 */
[----:B------:R-:W-:Y:S02]  /*6120*/  UIMAD.WIDE.U32 UR10, UR8, UR46, URZ ;  /* 0x0000002e080a72a5 */ /* 0x000fe4000f8e00ff */
[----:B------:R-:W-:Y:S04]  /*6130*/  @UP2 USHF.R.U32.HI UR9, URZ, UR47, UR6 ;  /* 0x0000002fff092299 */ /* 0x000fe80008011606 */
[----:B------:R-:W-:Y:S01]  /*6140*/  UIMAD UR6, UR39, UR9, URZ ;  /* 0x00000009270672a4 */ /* 0x000fe2000f8e02ff */
[----:B------:R-:W-:Y:S03]  /*6150*/  UMOV UR4, UR11 ;  /* 0x0000000b00047c82 */ /* 0x000fe60008000000 */
[----:B------:R-:W-:Y:S02]  /*6160*/  UISETP.GE.OR UP0, UPT, UR5, UR6, UP0 ;  /* 0x000000060500728c */ /* 0x000fe40008706670 */
[----:B------:R-:W-:Y:S02]  /*6170*/  USHF.R.U32.HI UR4, URZ, UR47, UR4 ;  /* 0x0000002fff047299 */ /* 0x000fe40008011604 */
[----:B------:R-:W-:Y:S02]  /*6180*/  UIMAD.WIDE.U32 UR6, UR5, UR46, URZ ;  /* 0x0000002e050672a5 */ /* 0x000fe4000f8e00ff */
[----:B------:R-:W-:Y:S02]  /*6190*/  USEL UR11, UR8, UR4, !UP2 ;  /* 0x00000004080b7287 */ /* 0x000fe4000d000000 */
[----:B------:R-:W-:Y:S02]  /*61a0*/  UIADD3 UR6, UPT, UPT, -UR5, URZ, URZ ;  /* 0x000000ff05067290 */ /* 0x000fe4000fffe1ff */
[----:B------:R-:W-:Y:S02]  /*61b0*/  UIADD3 UR10, UPT, UPT, -UR11, URZ, URZ ;  /* 0x000000ff0b0a7290 */ /* 0x000fe4000fffe1ff */
[----:B------:R-:W-:Y:S02]  /*61c0*/  UIMAD UR6, UR48, UR6, UR37 ;  /* 0x00000006300672a4 */ /* 0x000fe4000f8e0225 */
[----:B------:R-:W-:Y:S01]  /*61d0*/  UIMAD UR10, UR39, UR10, UR8 ;  /* 0x0000000a270a72a4 */ /* 0x000fe2000f8e0208 */
[----:B------:R-:W-:Y:S01]  /*61e0*/  @!UP0 UMOV UR4, UR7 ;  /* 0x0000000700048c82 */ /* 0x000fe20008000000 */
[----:B------:R-:W-:Y:S02]  /*61f0*/  UIADD3 UR7, UPT, UPT, -UR8, URZ, URZ ;  /* 0x000000ff08077290 */ /* 0x000fe4000fffe1ff */
[----:B------:R-:W-:Y:S04]  /*6200*/  @!UP0 USHF.R.U32.HI UR4, URZ, UR47, UR4 ;  /* 0x0000002fff048299 */ /* 0x000fe80008011604 */
[----:B------:R-:W-:Y:S04]  /*6210*/  @!UP0 USEL UR4, UR5, UR4, !UP2 ;  /* 0x0000000405048287 */ /* 0x000fe8000d000000 */
[----:B------:R-:W-:Y:S02]  /*6220*/  @!UP0 UIMAD UR9, UR9, UR10, UR4 ;  /* 0x0000000a090982a4 */ /* 0x000fe4000f8e0204 */
[----:B------:R-:W-:Y:S02]  /*6230*/  @!UP0 UIADD3 UR10, UPT, UPT, UR11, -UR4, URZ ;  /* 0x800000040b0a8290 */ /* 0x000fe4000fffe0ff */
[----:B------:R-:W-:Y:S02]  /*6240*/  UIMAD UR4, UR58, UR7, UR36 ;  /* 0x000000073a0472a4 */ /* 0x000fe4000f8e0224 */
[----:B------:R-:W-:Y:S03]  /*6250*/  @!UP0 UIMAD UR8, UR10, UR39, UR5 ;  /* 0x000000270a0882a4 */ /* 0x000fe6000f8e0205 */
[----:B------:R-:W-:Y:S02]  /*6260*/  @!UP0 UMOV UR5, UR9 ;  /* 0x0000000900058c82 */ /* 0x000fe40008000000 */
[----:B------:R-:W-:Y:S02]  /*6270*/  UIMAD UR37, UR5, UR48, UR6 ;  /* 0x00000030052572a4 */ /* 0x000fe4000f8e0206 */
[----:B------:R-:W-:Y:S11]  /*6280*/  UIMAD UR36, UR8, UR58, UR4 ;  /* 0x0000003a082472a4 */ /* 0x000ff6000f8e0204 */
[----:B------:R-:W-:Y:S01]  /*6290*/  @!UPT UIADD3 URZ, UPT, UPT, URZ, URZ, URZ ;  /* 0x000000fffffff290 */ /* 0x000fe2000fffe0ff */
.L_x_93:
[----:B------:R-:W-:Y:S01]  /*62a0*/  UISETP.NE.AND UP0, UPT, UR38, 0x1, UPT ;  /* 0x000000012600788c */ /* 0x000fe2000bf05270 */
[----:B------:R-:W-:Y:S01]  /*62b0*/  @P0 SHF.R.U32.HI R4, RZ, 0x10, R5 ;  /* 0x00000010ff040819 */ /* 0x000fe20000011605 */
[----:B------:R-:W-:Y:S02]  /*62c0*/  UIADD3 UR11, UPT, UPT, UR49, 0x400, URZ ;  /* 0x00000400310b7890 */ /* 0x000fe4000fffe0ff */
[----:B------:R-:W-:Y:S01]  /*62d0*/  USHF.L.U32 UR41, UR24, 0x7, URZ ;  /* 0x0000000718297899 */ /* 0x000fe200080006ff */
[----:B------:R-:W-:Y:S06]  /*62e0*/  @P0 R2UR UR61, R4 ;  /* 0x00000000043d02ca */ /* 0x000fec00000e0000 */
[----:B------:R-:W1:Y:S01]  /*62f0*/  @!UP0 LDCU.128 UR12, c[0x0][0xc10] ;  /* 0x00018200ff0c87ac */ /* 0x000e620008000c00 */
[----:B------:R-:W2:Y:S01]  /*6300*/  @!UP0 LDCU UR5, c[0x0][0xc0c] ;  /* 0x00018180ff0587ac */ /* 0x000ea20008000800 */
[----:B------:R-:W3:Y:S01]  /*6310*/  @!UP0 LDCU UR10, c[0x0][0xc20] ;  /* 0x00018400ff0a87ac */ /* 0x000ee20008000800 */
[----:B-1----:R-:W-:Y:S02]  /*6320*/  UIMAD.WIDE.U32 UR8, UR37, UR12, URZ ;  /* 0x0000000c250872a5 */ /* 0x002fe4000f8e00ff */
[----:B------:R-:W-:Y:S02]  /*6330*/  UIMAD.WIDE.U32 UR6, UR36, UR15, URZ ;  /* 0x0000000f240672a5 */ /* 0x000fe4000f8e00ff */
[----:B------:R-:W-:Y:S03]  /*6340*/  @!UP0 UISETP.NE.AND UP1, UPT, UR14, 0x1, UPT ;  /* 0x000000010e00888c */ /* 0x000fe6000bf25270 */
[----:B------:R-:W-:Y:S01]  /*6350*/  @!UP0 UMOV UR4, UR9 ;  /* 0x0000000900048c82 */ /* 0x000fe20008000000 */
[----:B--2---:R-:W-:Y:S02]  /*6360*/  @!UP0 UISETP.NE.AND UP2, UPT, UR5, 0x1, UPT ;  /* 0x000000010500888c */ /* 0x004fe4000bf45270 */
[----:B------:R-:W-:Y:S01]  /*6370*/  @!UP0 USHF.R.U32.HI UR4, URZ, UR13, UR4 ;  /* 0x0000000dff048299 */ /* 0x000fe20008011604 */
[----:B------:R-:W-:Y:S02]  /*6380*/  @!UP0 UMOV UR6, UR7 ;  /* 0x0000000700068c82 */ /* 0x000fe40008000000 */
[----:B---3--:R-:W-:Y:S02]  /*6390*/  @!UP0 USHF.R.U32.HI UR6, URZ, UR10, UR6 ;  /* 0x0000000aff068299 */ /* 0x008fe40008011606 */
[----:B------:R-:W-:Y:S02]  /*63a0*/  @!UP0 USEL UR7, UR37, UR4, !UP2 ;  /* 0x0000000425078287 */ /* 0x000fe4000d000000 */
[----:B------:R-:W-:Y:S04]  /*63b0*/  @!UP0 USEL UR6, UR36, UR6, !UP1 ;  /* 0x0000000624068287 */ /* 0x000fe8000c800000 */
[----:B------:R-:W-:Y:S02]  /*63c0*/  @!UP0 UIADD3 UR4, UPT, UPT, -UR7, UR6, URZ ;  /* 0x0000000607048290 */ /* 0x000fe4000fffe1ff */
[----:B------:R-:W-:Y:S02]  /*63d0*/  @!UP0 UIADD3 UR6, UPT, UPT, UR7, -UR6, URZ ;  /* 0x8000000607068290 */ /* 0x000fe4000fffe0ff */
[----:B------:R-:W-:Y:S02]  /*63e0*/  @!UP0 UIMAD UR37, UR4, UR5, UR37 ;  /* 0x00000005042582a4 */ /* 0x000fe4000f8e0225 */
[----:B------:R-:W-:Y:S02]  /*63f0*/  @!UP0 UIMAD UR36, UR6, UR14, UR36 ;  /* 0x0000000e062482a4 */ /* 0x000fe4000f8e0224 */
[----:B------:R-:W-:Y:S09]  /*6400*/  ULOP3.LUT UP0, URZ, UR11, 0x1b0, URZ, 0xc0, !UPT ;  /* 0x000001b00bff7892 */ /* 0x000ff2000f80c0ff */
[----:B------:R-:W-:Y:S05]  /*6410*/  BRA.U !UP0, `(.L_x_94) ;  /* 0x0000000108407547 */ /* 0x000fea000b800000 */
[----:B------:R-:W1:Y:S01]  /*6420*/  LDCU.64 UR8, c[0x4][0x80] ;  /* 0x01001000ff0877ac */ /* 0x000e620008000a00 */
[----:B------:R-:W-:Y:S01]  /*6430*/  MOV R15, 0x0 ;  /* 0x00000000000f7802 */ /* 0x000fe20000000f00 */
[----:B------:R-:W-:Y:S02]  /*6440*/  HFMA2 R12, -RZ, RZ, 0, 5.9604644775390625e-08 ;  /* 0x00000001ff0c7431 */ /* 0x000fe400000001ff */
[----:B------:R-:W-:Y:S02]  /*6450*/  IMAD.MOV.U32 R8, RZ, RZ, 0x70 ;  /* 0x00000070ff087424 */ /* 0x000fe400078e00ff */
[----:B------:R-:W-:Y:S01]  /*6460*/  IMAD.MOV.U32 R13, RZ, RZ, RZ ;  /* 0x000000ffff0d7224 */ /* 0x000fe200078e00ff */
[----:B------:R-:W2:Y:S01]  /*6470*/  LDCU.64 UR6, c[0x4][0x88] ;  /* 0x01001100ff0677ac */ /* 0x000ea20008000a00 */
[----:B------:R-:W3:Y:S01]  /*6480*/  LDC.64 R14, c[0x4][R15] ;  /* 0x010000000f0e7b82 */ /* 0x000ee20000000a00 */
[----:B------:R-:W4:Y:S01]  /*6490*/  LDCU.64 UR4, c[0x4][0x8] ;  /* 0x01000100ff0477ac */ /* 0x000f220008000a00 */
[----:B-1----:R-:W-:Y:S01]  /*64a0*/  MOV R5, UR9 ;  /* 0x0000000900057c02 */ /* 0x002fe20008000f00 */
[----:B------:R-:W-:Y:S01]  /*64b0*/  IMAD.U32 R4, RZ, RZ, UR8 ;  /* 0x00000008ff047e24 */ /* 0x000fe2000f8e00ff */
[----:B--2---:R-:W-:Y:S01]  /*64c0*/  MOV R7, UR7 ;  /* 0x0000000700077c02 */ /* 0x004fe20008000f00 */
[----:B------:R-:W-:Y:S01]  /*64d0*/  IMAD.U32 R6, RZ, RZ, UR6 ;  /* 0x00000006ff067e24 */ /* 0x000fe2000f8e00ff */
[----:B----4-:R-:W-:Y:S01]  /*64e0*/  MOV R11, UR5 ;  /* 0x00000005000b7c02 */ /* 0x010fe20008000f00 */
[----:B------:R-:W-:Y:S02]  /*64f0*/  IMAD.U32 R10, RZ, RZ, UR4 ;  /* 0x00000004ff0a7e24 */ /* 0x000fe4000f8e00ff */
[----:B------:R-:W-:Y:S07]  /*6500*/  LEPC R20, `(.L_x_94) ;  /* 0x000000001014794e */ /* 0x000fee0000000000 */
[----:B---3-5:R-:W-:Y:S05]  /*6510*/  CALL.ABS.NOINC R14 ;  /* 0x000000000e007343 */ /* 0x028fea0003c00000 */
.L_x_94:
[----:B------:R-:W-:Y:S01]  /*6520*/  LOP3.LUT P0, RZ, R184, 0x1b0, RZ, 0xc0, !PT ;  /* 0x000001b0b8ff7812 */ /* 0x000fe2000780c0ff */
[----:B------:R-:W-:Y:S11]  /*6530*/  BSSY.RECONVERGENT B6, `(.L_x_95) ;  /* 0x0000013000067945 */ /* 0x000ff60003800200 */
[----:B------:R-:W-:Y:S01]  /*6540*/  @!UPT UIADD3 URZ, UPT, UPT, URZ, URZ, URZ ;  /* 0x000000fffffff290 */ /* 0x000fe2000fffe0ff */
[----:B------:R-:W-:Y:S05]  /*6550*/  @!P0 BRA `(.L_x_96) ;  /* 0x0000000000408947 */ /* 0x000fea0003800000 */
        /* <DEDUP_REMOVED lines=16> */
.L_x_96:
[----:B------:R-:W-:Y:S05]  /*6660*/  BSYNC.RECONVERGENT B6 ;  /* 0x0000000000067941 */ /* 0x000fea0003800200 */
.L_x_95:
[----:B------:R-:W-:Y:S01]  /*6670*/  R2UR UR4, R179 ;  /* 0x00000000b30472ca */ /* 0x000fe200000e0000 */
[----:B------:R-:W-:Y:S01]  /*6680*/  UISETP.NE.U32.AND UP0, UPT, UR62, URZ, UPT ;  /* 0x000000ff3e00728c */ /* 0x000fe2000bf05070 */
[----:B------:R-:W-:Y:S02]  /*6690*/  ISETP.NE.U32.AND P4, PT, R154, RZ, PT ;  /* 0x000000ff9a00720c */ /* 0x000fe40003f85070 */
[----:B------:R-:W-:Y:S01]  /*66a0*/  ISETP.NE.U32.AND P2, PT, RZ, UR54, PT ;  /* 0x00000036ff007c0c */ /* 0x000fe2000bf45070 */
[----:B------:R-:W-:Y:S01]  /*66b0*/  UISETP.NE.AND.EX UP1, UPT, UR63, URZ, UPT, UP0 ;  /* 0x000000ff3f00728c */ /* 0x000fe2000bf25300 */
[----:B------:R-:W-:Y:S01]  /*66c0*/  ISETP.NE.AND.EX P4, PT, R155, RZ, PT, P4 ;  /* 0x000000ff9b00720c */ /* 0x000fe20003f85340 */
[----:B------:R-:W-:Y:S01]  /*66d0*/  UPLOP3.LUT UP0, UPT, UPT, UPT, UPT, 0x40, 0x4 ;  /* 0x000000000004789c */ /* 0x000fe20003f0e870 */
[----:B------:R-:W-:Y:S05]  /*66e0*/  ISETP.NE.AND.EX P2, PT, RZ, UR55, PT, P2 ;  /* 0x00000037ff007c0c */ /* 0x000fea000bf45320 */
[----:B------:R-:W-:Y:S06]  /*66f0*/  UISETP.NE.AND UP2, UPT, UR4, URZ, UPT ;  /* 0x000000ff0400728c */ /* 0x000fec000bf45270 */
[----:B------:R-:W-:Y:S05]  /*6700*/  PLOP3.LUT P1, PT, PT, PT, UP2, 0x80, 0x8 ;  /* 0x000000000008781c */ /* 0x000fea0003f2f028 */
[----:B------:R-:W-:Y:S06]  /*6710*/  @UP2 UPLOP3.LUT UP0, UPT, UPT, UPT, UP1, 0x80, 0x8 ;  /* 0x000000000008289c */ /* 0x000fec0003f0f010 */
[----:B------:R-:W-:Y:S01]  /*6720*/  PLOP3.LUT P0, PT, PT, PT, UP0, 0x80, 0x8 ;  /* 0x000000000008781c */ /* 0x000fe20003f0f008 */
[----:B------:R-:W-:Y:S01]  /*6730*/  @!UPT UIADD3 URZ, UPT, UPT, URZ, URZ, URZ ;  /* 0x000000fffffff290 */ /* 0x000fe2000fffe0ff */
[----:B------:R-:W-:Y:S11]  /*6740*/  BRA.U !UP1, `(.L_x_97) ;  /* 0x00000001093c7547 */ /* 0x000ff6000b800000 */
[----:B------:R-:W-:Y:S01]  /*6750*/  UISETP.NE.U32.AND UP0, UPT, UR54, URZ, UPT ;  /* 0x000000ff3600728c */ /* 0x000fe2000bf05070 */
[----:B------:R-:W-:Y:S01]  /*6760*/  HFMA2 R0, -RZ, RZ, 0, 5.9604644775390625e-08 ;  /* 0x00000001ff007431 */ /* 0x000fe200000001ff */
[----:B------:R-:W1:Y:S01]  /*6770*/  LDCU.64 UR8, c[0x0][0x358] ;  /* 0x00006b00ff0877ac */ /* 0x000e620008000a00 */
[----:B------:R-:W-:Y:S01]  /*6780*/  IMAD.MOV.U32 R169, RZ, RZ, 0x1 ;  /* 0x00000001ffa97424 */ /* 0x000fe200078e00ff */
[----:B------:R-:W-:Y:S06]  /*6790*/  UISETP.NE.AND.EX UP0, UPT, UR55, URZ, UPT, UP0 ;  /* 0x000000ff3700728c */ /* 0x000fec000bf05300 */
[----:B------:R-:W-:Y:S05]  /*67a0*/  PLOP3.LUT P3, PT, PT, PT, UP0, 0x80, 0x8 ;  /* 0x000000000008781c */ /* 0x000fea0003f6f008 */
[----:B------:R-:W2:Y:S01]  /*67b0*/  @UP0 LDCU.64 UR4, c[0x0][0x988] ;  /* 0x00013100ff0407ac */ /* 0x000ea20008000a00 */
[----:B------:R-:W-:Y:S07]  /*67c0*/  @UP0 UIMAD UR6, UR51, UR62, URZ ;  /* 0x0000003e330602a4 */ /* 0x000fee000f8e02ff */
[----:B------:R-:W-:Y:S01]  /*67d0*/  @!P3 PRMT R169, R0, 0x7610, R169 ;  /* 0x0000761000a9b816 */ /* 0x000fe200000000a9 */
[----:B--2---:R-:W-:Y:S06]  /*67e0*/  @UP0 UIMAD.WIDE UR4, UR6, 0x4, UR4 ;  /* 0x00000004060408a5 */ /* 0x004fec000f8e0204 */
[----:B------:R-:W-:Y:S01]  /*67f0*/  IMAD.U32 R4, RZ, RZ, UR4 ;  /* 0x00000004ff047e24 */ /* 0x000fe2000f8e00ff */
[----:B------:R-:W-:Y:S04]  /*6800*/  MOV R5, UR5 ;  /* 0x0000000500057c02 */ /* 0x000fe80008000f00 */
[----:B------:R-:W2:Y:S01]  /*6810*/  @!UP0 LDCU UR4, c[0x0][0x980] ;  /* 0x00013000ff0487ac */ /* 0x000ea20008000800 */
[----:B-1---5:R1:W5:Y:S02]  /*6820*/  @P3 LDG.E R73, desc[UR8][R4.64] ;  /* 0x0000000804493981 */ /* 0x022364000c1e1900 */
[----:B-12---:R-:W-:Y:S02]  /*6830*/  @!P3 IMAD.U32 R73, RZ, RZ, UR4 ;  /* 0x00000004ff49be24 */ /* 0x006fe4000f8e00ff */
.L_x_97:
[----:B------:R-:W-:Y:S05]  /*6840*/  @!P4 BRA `(.L_x_98) ;  /* 0x000000000024c947 */ /* 0x000fea0003800000 */
[----:B------:R-:W-:Y:S01]  /*6850*/  ISETP.NE.U32.AND P3, PT, R152, RZ, PT ;  /* 0x000000ff9800720c */ /* 0x000fe20003f65070 */
[----:B------:R-:W1:Y:S03]  /*6860*/  LDCU.64 UR4, c[0x0][0x358] ;  /* 0x00006b00ff0477ac */ /* 0x000e660008000a00 */
[----:B------:R-:W-:Y:S11]  /*6870*/  ISETP.NE.AND.EX P3, PT, R153, RZ, PT, P3 ;  /* 0x000000ff9900720c */ /* 0x000ff60003f65330 */
[----:B------:R-:W-:Y:S02]  /*6880*/  @!UPT UIADD3 URZ, UPT, UPT, URZ, URZ, URZ ;  /* 0x000000fffffff290 */ /* 0x000fe4000fffe0ff */
[----:B------:R-:W2:Y:S01]  /*6890*/  @P3 LDC.64 R4, c[0x0][0x9a8] ;  /* 0x00026a00ff043b82 */ /* 0x000ea20000000a00 */
[----:B------:R-:W-:Y:S04]  /*68a0*/  @P3 IMAD R0, R154, UR51, RZ ;  /* 0x000000339a003c24 */ /* 0x000fe8000f8e02ff */
[----:B--2---:R-:W-:Y:S05]  /*68b0*/  @P3 IMAD.WIDE R4, R0, 0x4, R4 ;  /* 0x0000000400043825 */ /* 0x004fea00078e0204 */
[----:B-1---5:R1:W5:Y:S02]  /*68c0*/  @P3 LDG.E R70, desc[UR4][R4.64] ;  /* 0x0000000404463981 */ /* 0x022364000c1e1900 */
[----:B-1----:R-:W2:Y:S02]  /*68d0*/  @!P3 LDC R70, c[0x0][0x9a0] ;  /* 0x00026800ff46bb82 */ /* 0x002ea40000000800 */
.L_x_98:
[----:B-----5:R-:W-:Y:S01]  /*68e0*/  FSETP.NEU.AND P4, PT, R73, RZ, PT ;  /* 0x000000ff4900720b */ /* 0x020fe20003f8d000 */
[----:B------:R-:W-:Y:S01]  /*68f0*/  USHF.L.U32 UR8, UR50, 0x7, URZ ;  /* 0x0000000732087899 */ /* 0x000fe200080006ff */
[----:B------:R-:W-:Y:S01]  /*6900*/  SEL R6, RZ, 0xffffffff, P2 ;  /* 0xffffffffff067807 */ /* 0x000fe20001000000 */
[----:B------:R-:W-:Y:S01]  /*6910*/  BSSY B1, `(.L_x_99) ;  /* 0x0000068000017945 */ /* 0x000fe20003800000 */
[----:B------:R-:W-:Y:S01]  /*6920*/  LOP3.LUT P3, RZ, R169, 0xff, RZ, 0xc0, !PT ;  /* 0x000000ffa9ff7812 */ /* 0x000fe2000786c0ff */
[----:B------:R-:W-:Y:S01]  /*6930*/  IMAD.MOV.U32 R198, RZ, RZ, 0x1 ;  /* 0x00000001ffc67424 */ /* 0x000fe200078e00ff */
[----:B------:R-:W-:Y:S01]  /*6940*/  @P1 SEL R3, RZ, 0xffffffff, P4 ;  /* 0xffffffffff031807 */ /* 0x000fe20002000000 */
[----:B------:R-:W-:Y:S01]  /*6950*/  IMAD.U32 R189, RZ, RZ, UR8 ;  /* 0x00000008ffbd7e24 */ /* 0x000fe2000f8e00ff */
[----:B------:R-:W-:Y:S01]  /*6960*/  LEA R0, R162, UR49, 0x3 ;  /* 0x00000031a2007c11 */ /* 0x000fe2000f8e18ff */
[----:B------:R-:W-:Y:S01]  /*6970*/  IMAD.IADD R71, R69, 0x1, R2 ;  /* 0x0000000145477824 */ /* 0x000fe200078e0202 */
[----:B------:R-:W-:Y:S02]  /*6980*/  @P0 SEL R3, R6, R3, !P3 ;  /* 0x0000000306030207 */ /* 0x000fe40005800000 */
[----:B------:R-:W-:Y:S02]  /*6990*/  CS2R R150, SRZ ;  /* 0x0000000000967805 */ /* 0x000fe4000001ff00 */
[----:B------:R-:W-:Y:S02]  /*69a0*/  R2UR UR4, R177 ;  /* 0x00000000b10472ca */ /* 0x000fe400000e0000 */
[----:B------:R-:W-:Y:S02]  /*69b0*/  CS2R R148, SRZ ;  /* 0x0000000000947805 */ /* 0x000fe4000001ff00 */
[----:B------:R-:W-:Y:S02]  /*69c0*/  @P1 LOP3.LUT R3, R3, 0x1, RZ, 0xc0, !PT ;  /* 0x0000000103031812 */ /* 0x000fe400078ec0ff */
[----:B------:R-:W-:Y:S02]  /*69d0*/  CS2R R146, SRZ ;  /* 0x0000000000927805 */ /* 0x000fe4000001ff00 */
[----:B------:R-:W-:Y:S02]  /*69e0*/  R2UR UR7, R176 ;  /* 0x00000000b00772ca */ /* 0x000fe400000e0000 */
[----:B------:R-:W-:Y:S02]  /*69f0*/  CS2R R144, SRZ ;  /* 0x0000000000907805 */ /* 0x000fe4000001ff00 */
[----:B------:R-:W-:Y:S02]  /*6a00*/  ISETP.NE.U32.OR P6, PT, R3, 0x1, !P1 ;  /* 0x000000010300780c */ /* 0x000fe40004fc5470 */
[----:B------:R-:W-:Y:S02]  /*6a10*/  CS2R R142, SRZ ;  /* 0x00000000008e7805 */ /* 0x000fe4000001ff00 */
[----:B------:R-:W-:Y:S02]  /*6a20*/  R2UR UR11, R178 ;  /* 0x00000000b20b72ca */ /* 0x000fe400000e0000 */
[----:B------:R-:W-:Y:S02]  /*6a30*/  CS2R R140, SRZ ;  /* 0x00000000008c7805 */ /* 0x000fe4000001ff00 */
[----:B------:R-:W-:Y:S02]  /*6a40*/  R2UR UR6, R174 ;  /* 0x00000000ae0672ca */ /* 0x000fe400000e0000 */
[----:B------:R-:W-:Y:S02]  /*6a50*/  CS2R R138, SRZ ;  /* 0x00000000008a7805 */ /* 0x000fe4000001ff00 */
[----:B------:R-:W-:Y:S01]  /*6a60*/  R2UR UR13, R173 ;  /* 0x00000000ad0d72ca */ /* 0x000fe200000e0000 */
[----:B------:R-:W-:Y:S01]  /*6a70*/  UIMAD.WIDE.U32 UR4, UR8, UR4, URZ ;  /* 0x00000004080472a5 */ /* 0x000fe2000f8e00ff */
[----:B------:R-:W-:Y:S02]  /*6a80*/  LEA R197, R68, UR49, 0x3 ;  /* 0x0000003144c57c11 */ /* 0x000fe4000f8e18ff */
[----:B------:R-:W-:Y:S02]  /*6a90*/  CS2R R136, SRZ ;  /* 0x0000000000887805 */ /* 0x000fe4000001ff00 */
[----:B------:R-:W-:Y:S01]  /*6aa0*/  SHF.L.U32 R4, R164, 0x1f, RZ ;  /* 0x0000001fa4047819 */ /* 0x000fe200000006ff */
[----:B------:R-:W-:Y:S01]  /*6ab0*/  USHF.R.U32.HI UR5, URZ, UR7, UR5 ;  /* 0x00000007ff057299 */ /* 0x000fe20008011605 */
[----:B------:R-:W-:Y:S02]  /*6ac0*/  R2UR UR10, R175 ;  /* 0x00000000af0a72ca */ /* 0x000fe400000e0000 */
[----:B------:R-:W-:Y:S01]  /*6ad0*/  @P6 SHF.L.U32 R9, R161, 0x1f, RZ ;  /* 0x0000001fa1096819 */ /* 0x000fe200000006ff */
[----:B------:R-:W-:Y:S01]  /*6ae0*/  UISETP.NE.AND UP0, UPT, UR11, 0x1, UPT ;  /* 0x000000010b00788c */ /* 0x000fe2000bf05270 */
[----:B------:R-:W-:Y:S02]  /*6af0*/  R2UR UR12, R171 ;  /* 0x00000000ab0c72ca */ /* 0x000fe400000e0000 */
[----:B------:R-:W1:Y:S01]  /*6b00*/  @P6 SYNCS.PHASECHK.TRANS64.TRYWAIT P1, [R0+URZ+0x180], R9 ;  /* 0x00018009000065a7 */ /* 0x000e6200080211ff */
[----:B------:R-:W-:Y:S01]  /*6b10*/  USEL UR5, UR8, UR5, !UP0 ;  /* 0x0000000508057287 */ /* 0x000fe2000c000000 */
[----:B------:R-:W-:Y:S02]  /*6b20*/  R2UR UR9, R172 ;  /* 0x00000000ac0972ca */ /* 0x000fe400000e0000 */
[----:B------:R-:W-:Y:S01]  /*6b30*/  PLOP3.LUT P2, PT, PT, PT, UP1, 0x80, 0x8 ;  /* 0x000000000008781c */ /* 0x000fe20003f4f018 */
[----:B------:R-:W-:Y:S01]  /*6b40*/  UIMAD.WIDE.U32 UR6, UR5, UR6, URZ ;  /* 0x00000006050672a5 */ /* 0x000fe2000f8e00ff */
[----:B------:R-:W-:Y:S01]  /*6b50*/  SEL R3, RZ, 0xffffffff, P4 ;  /* 0xffffffffff037807 */ /* 0x000fe20002000000 */
[----:B------:R-:W-:Y:S01]  /*6b60*/  UISETP.NE.AND UP0, UPT, UR10, 0x1, UPT ;  /* 0x000000010a00788c */ /* 0x000fe2000bf05270 */
[----:B------:R-:W-:Y:S01]  /*6b70*/  IMAD.U32 R188, RZ, RZ, UR5 ;  /* 0x00000005ffbc7e24 */ /* 0x000fe2000f8e00ff */
[----:B------:R-:W-:Y:S03]  /*6b80*/  P2R R156, PR, RZ, 0x40 ;  /* 0x00000040ff9c7803 */ /* 0x000fe60000000000 */
[----:B------:R-:W-:Y:S02]  /*6b90*/  UMOV UR4, UR7 ;  /* 0x0000000700047c82 */ /* 0x000fe40008000000 */
[----:B------:R-:W-:Y:S01]  /*6ba0*/  USHF.R.U32.HI UR4, URZ, UR13, UR4 ;  /* 0x0000000dff047299 */ /* 0x000fe20008011604 */
[----:B------:R3:W4:Y:S02]  /*6bb0*/  SYNCS.PHASECHK.TRANS64.TRYWAIT P0, [R197+URZ+0x1c0], R4 ;  /* 0x0001c004c50075a7 */ /* 0x00072400080011ff */
[----:B------:R-:W-:Y:S01]  /*6bc0*/  @P2 SEL R3, R6, R3, !P3 ;  /* 0x0000000306032207 */ /* 0x000fe20005800000 */
[----:B------:R-:W-:Y:S01]  /*6bd0*/  IMAD R6, RZ, RZ, -UR5 ;  /* 0x80000005ff067e24 */ /* 0x000fe2000f8e02ff */
[----:B------:R-:W-:Y:S02]  /*6be0*/  USEL UR4, UR5, UR4, !UP0 ;  /* 0x0000000405047287 */ /* 0x000fe4000c000000 */
[----:B------:R-:W-:Y:S01]  /*6bf0*/  UISETP.NE.AND UP0, UPT, UR9, 0x1, UPT ;  /* 0x000000010900788c */ /* 0x000fe2000bf05270 */
[----:B------:R-:W-:Y:S01]  /*6c00*/  IMAD R189, R6, UR11, R189 ;  /* 0x0000000b06bd7c24 */ /* 0x000fe2000f8e02bd */
[----:B------:R-:W-:Y:S01]  /*6c10*/  LOP3.LUT R3, R3, 0x1, RZ, 0xc0, !PT ;  /* 0x0000000103037812 */ /* 0x000fe200078ec0ff */
[----:B------:R-:W-:Y:S01]  /*6c20*/  UIMAD.WIDE.U32 UR6, UR4, UR12, URZ ;  /* 0x0000000c040672a5 */ /* 0x000fe2000f8e00ff */
[----:B------:R-:W-:Y:S01]  /*6c30*/  IMAD.U32 R187, RZ, RZ, UR4 ;  /* 0x00000004ffbb7e24 */ /* 0x000fe2000f8e00ff */
[----:B------:R-:W2:Y:S01]  /*6c40*/  LDCU UR12, c[0x0][0xba0] ;  /* 0x00017400ff0c77ac */ /* 0x000ea20008000800 */
[----:B------:R-:W-:Y:S01]  /*6c50*/  PLOP3.LUT P2, PT, PT, PT, UP0, 0x80, 0x8 ;  /* 0x000000000008781c */ /* 0x000fe20003f4f008 */
[----:B------:R-:W-:Y:S01]  /*6c60*/  IMAD R7, RZ, RZ, -UR4 ;  /* 0x80000004ff077e24 */ /* 0x000fe2000f8e02ff */
[----:B------:R-:W-:Y:S01]  /*6c70*/  ISETP.NE.U32.AND P5, PT, R3, 0x1, PT ;  /* 0x000000010300780c */ /* 0x000fe20003fa5070 */
[----:B------:R-:W-:Y:S01]  /*6c80*/  IMAD.U32 R186, RZ, RZ, UR4 ;  /* 0x00000004ffba7e24 */ /* 0x000fe2000f8e00ff */
[----:B------:R-:W-:Y:S01]  /*6c90*/  UMOV UR6, UR7 ;  /* 0x0000000700067c82 */ /* 0x000fe20008000000 */
[----:B------:R-:W-:Y:S01]  /*6ca0*/  IMAD R188, R7, UR10, R188 ;  /* 0x0000000a07bc7c24 */ /* 0x000fe2000f8e02bc */
[----:B------:R-:W-:Y:S02]  /*6cb0*/  P2R R199, PR, RZ, 0x20 ;  /* 0x00000020ffc77803 */ /* 0x000fe40000000000 */
[----:B-1----:R-:W-:Y:S01]  /*6cc0*/  @P6 SEL R198, RZ, 0x1, !P1 ;  /* 0x00000001ffc66807 */ /* 0x002fe20004800000 */
[----:B--2---:R-:W-:Y:S06]  /*6cd0*/  USHF.R.U32.HI UR6, URZ, UR12, UR6 ;  /* 0x0000000cff067299 */ /* 0x004fec0008011606 */
[----:B------:R-:W-:Y:S05]  /*6ce0*/  SEL R187, R187, UR6, !P2 ;  /* 0x00000006bbbb7c07 */ /* 0x000fea000d000000 */
[----:B------:R-:W-:Y:S04]  /*6cf0*/  IMAD.MOV R5, RZ, RZ, -R187 ;  /* 0x000000ffff057224 */ /* 0x000fe800078e0abb */
[----:B------:R-:W-:Y:S01]  /*6d00*/  IMAD R186, R5, UR9, R186 ;  /* 0x0000000905ba7c24 */ /* 0x000fe2000f8e02ba */
[----:B---34-:R-:W-:Y:S06]  /*6d10*/  @!P6 BRA `(.L_x_100) ;  /* 0x00000000009ce947 */ /* 0x018fec0003800000 */
[----:B------:R-:W-:Y:S01]  /*6d20*/  @P5 IMAD R8, R162, 0x2000, R183 ;  /* 0x00002000a2085824 */ /* 0x000fe200078e02b7 */
[----:B------:R-:W1:Y:S01]  /*6d30*/  S2R R2, SR_CgaCtaId ;  /* 0x0000000000027919 */ /* 0x000e620000008800 */
[----:B------:R-:W-:Y:S01]  /*6d40*/  ISETP.NE.AND P1, PT, R198, RZ, PT ;  /* 0x000000ffc600720c */ /* 0x000fe20003f25270 */
[----:B------:R-:W-:Y:S01]  /*6d50*/  BSSY B0, `(.L_x_101) ;  /* 0x0000010000007945 */ /* 0x000fe20003800000 */
[--C-:B------:R-:W-:Y:S01]  /*6d60*/  @P5 IMAD R7, R167, -0x10, R8.reuse ;  /* 0xfffffff0a7075824 */ /* 0x100fe200078e0208 */
[----:B------:R-:W-:Y:S01]  /*6d70*/  CS2R R138, SRZ ;  /* 0x00000000008a7805 */ /* 0x000fe2000001ff00 */
[----:B------:R-:W-:Y:S01]  /*6d80*/  @P5 IMAD R6, R166, -0x10, R8 ;  /* 0xfffffff0a6065824 */ /* 0x000fe200078e0208 */
[----:B------:R-:W-:Y:S01]  /*6d90*/  CS2R R136, SRZ ;  /* 0x0000000000887805 */ /* 0x000fe2000001ff00 */
[----:B------:R-:W-:Y:S01]  /*6da0*/  @P5 IMAD R5, R182, 0x10, R7 ;  /* 0x00000010b6055824 */ /* 0x000fe200078e0207 */
[----:B------:R-:W-:Y:S02]  /*6db0*/  CS2R R146, SRZ ;  /* 0x0000000000927805 */ /* 0x000fe4000001ff00 */
[----:B------:R-:W-:Y:S02]  /*6dc0*/  CS2R R144, SRZ ;  /* 0x0000000000907805 */ /* 0x000fe4000001ff00 */
[----:B------:R-:W-:Y:S02]  /*6dd0*/  CS2R R142, SRZ ;  /* 0x00000000008e7805 */ /* 0x000fe4000001ff00 */
[----:B------:R-:W-:Y:S02]  /*6de0*/  CS2R R140, SRZ ;  /* 0x00000000008c7805 */ /* 0x000fe4000001ff00 */
[----:B------:R-:W-:Y:S02]  /*6df0*/  CS2R R150, SRZ ;  /* 0x0000000000967805 */ /* 0x000fe4000001ff00 */
[----:B------:R-:W-:Y:S01]  /*6e00*/  CS2R R148, SRZ ;  /* 0x0000000000947805 */ /* 0x000fe2000001ff00 */
[----:B------:R-:W-:Y:S06]  /*6e10*/  @P1 BRA `(.L_x_102) ;  /* 0x00000000000c1947 */ /* 0x000fec0003800000 */
[----:B------:R-:W-:Y:S04]  /*6e20*/  SHF.L.U32 R3, R161, 0x1f, RZ ;  /* 0x0000001fa1037819 */ /* 0x000fe800000006ff */
[----:B------:R-:W2:Y:S02]  /*6e30*/  SYNCS.PHASECHK.TRANS64.TRYWAIT P1, [R0+URZ+0x180], R3 ;  /* 0x00018003000075a7 */ /* 0x000ea400080211ff */
[----:B--2---:R-:W-:Y:S05]  /*6e40*/  @!P1 BRA `(.L_x_103) ;  /* 0x0000003800b89947 */ /* 0x004fea0003800000 */
.L_x_102:
[----:B------:R-:W-:Y:S05]  /*6e50*/  BSYNC B0 ;  /* 0x0000000000007941 */ /* 0x000fea0003800000 */
.L_x_101:
[----:B------:R-:W-:Y:S01]  /*6e60*/  ISETP.NE.AND P1, PT, R199, RZ, PT ;  /* 0x000000ffc700720c */ /* 0x000fe20003f25270 */
[----:B--2---:R-:W-:Y:S02]  /*6e70*/  VIADD R3, R0, 0x190 ;  /* 0x0000019000037836 */ /* 0x004fe40000000000 */
[----:B------:R-:W-:Y:S03]  /*6e80*/  VIADD R162, R162, 0x1 ;  /* 0x00000001a2a27836 */ /* 0x000fe60000000000 */
[----:B-1----:R-:W-:Y:S07]  /*6e90*/  PRMT R2, R2, 0x654, R3 ;  /* 0x0000065402027816 */ /* 0x002fee0000000003 */
[----:B------:R1:W2:Y:S04]  /*6ea0*/  @P1 LDS.128 R136, [R8] ;  /* 0x0000000008881984 */ /* 0x0002a80000000c00 */
[----:B------:R1:W3:Y:S04]  /*6eb0*/  @P1 LDS.128 R144, [R6+0x20] ;  /* 0x0000200006901984 */ /* 0x0002e80000000c00 */
[----:B------:R1:W4:Y:S04]  /*6ec0*/  @P1 LDS.128 R140, [R7+0x10] ;  /* 0x00001000078c1984 */ /* 0x0003280000000c00 */
[----:B------:R1:W1:Y:S01]  /*6ed0*/  @P1 LDS.128 R148, [R5+0x10] ;  /* 0x0000100005941984 */ /* 0x0002620000000c00 */
[C---:B------:R-:W-:Y:S01]  /*6ee0*/  ISETP.NE.AND P1, PT, R162.reuse, 0x2, PT ;  /* 0x00000002a200780c */ /* 0x040fe20003f25270 */
[----:B------:R-:W-:Y:S01]  /*6ef0*/  @!PT LDS RZ, [RZ] ;  /* 0x00000000fffff984 */ /* 0x000fe20000000800 */
[----:B------:R-:W-:Y:S01]  /*6f00*/  @!PT LDS RZ, [RZ] ;  /* 0x00000000fffff984 */ /* 0x000fe20000000800 */
[----:B------:R-:W-:Y:S01]  /*6f10*/  @!PT LDS RZ, [RZ] ;  /* 0x00000000fffff984 */ /* 0x000fe20000000800 */
[----:B------:R-:W-:Y:S01]  /*6f20*/  @!PT LDS RZ, [RZ] ;  /* 0x00000000fffff984 */ /* 0x000fe20000000800 */
[----:B------:R5:W-:Y:S06]  /*6f30*/  MEMBAR.ALL.CTA ;  /* 0x0000000000007992 */ /* 0x000bec0000008000 */
[----:B-----5:R-:W5:Y:S01]  /*6f40*/  FENCE.VIEW.ASYNC.S ;  /* 0x00000000000073c6 */ /* 0x020f620000000000 */
[----:B------:R-:W-:Y:S02]  /*6f50*/  SEL R0, RZ, 0x1, P1 ;  /* 0x00000001ff007807 */ /* 0x000fe40000800000 */
[----:B------:R-:W-:Y:S02]  /*6f60*/  SEL R162, R162, RZ, P1 ;  /* 0x000000ffa2a27207 */ /* 0x000fe40000800000 */
[----:B------:R-:W-:Y:S01]  /*6f70*/  LOP3.LUT R161, R161, R0, RZ, 0x3c, !PT ;  /* 0x00000000a1a17212 */ /* 0x000fe200078e3cff */
[----:B-----5:R1:W-:Y:S06]  /*6f80*/  SYNCS.ARRIVE.TRANS64.RED.A1T0 RZ, [R2+URZ], RZ ;  /* 0x000000ff02ff79a7 */ /* 0x0203ec00081004ff */
.L_x_100:
[----:B------:R-:W-:Y:S05]  /*6f90*/  BSYNC B1 ;  /* 0x0000000000017941 */ /* 0x000fea0003800000 */
.L_x_99:
[----:B------:R-:W-:Y:S04]  /*6fa0*/  SHF.R.U32.HI R3, RZ, 0x15, R71 ;  /* 0x00000015ff037819 */ /* 0x000fe80000011647 */
[----:B------:R-:W-:Y:S01]  /*6fb0*/  LOP3.LUT P1, RZ, R3, 0x3, R170, 0x48, !PT ;  /* 0x0000000303ff7812 */ /* 0x000fe200078248aa */
[----:B------:R-:W-:Y:S01]  /*6fc0*/  @!UPT UIADD3 URZ, UPT, UPT, URZ, URZ, URZ ;  /* 0x000000fffffff290 */ /* 0x000fe2000fffe0ff */
[----:B------:R-:W-:Y:S11]  /*6fd0*/  @P0 BRA `(.L_x_104) ;  /* 0x0000000000080947 */ /* 0x000ff60003800000 */
[----:B------:R-:W5:Y:S02]  /*6fe0*/  SYNCS.PHASECHK.TRANS64.TRYWAIT P0, [R197+URZ+0x1c0], R4 ;  /* 0x0001c004c50075a7 */ /* 0x000f6400080011ff */
[----:B-----5:R-:W-:Y:S05]  /*6ff0*/  @!P0 BRA `(.L_x_105) ;  /* 0x0000003800608947 */ /* 0x020fea0003800000 */
.L_x_104:
[----:B------:R-:W-:Y:S04]  /*7000*/  BSSY.RECONVERGENT B6, `(.L_x_106) ;  /* 0x0000012000067945 */ /* 0x000fe80003800200 */
[----:B------:R-:W-:Y:S05]  /*7010*/  @!P1 BRA `(.L_x_107) ;  /* 0x0000000000409947 */ /* 0x000fea0003800000 */
[----:B------:R-:W5:Y:S01]  /*7020*/  LDCU.64 UR8, c[0x4][0x70] ;  /* 0x01000e00ff0877ac */ /* 0x000f620008000a00 */
[----:B------:R-:W-:Y:S01]  /*7030*/  MOV R3, 0x0 ;  /* 0x0000000000037802 */ /* 0x000fe20000000f00 */
[----:B------:R-:W-:Y:S02]  /*7040*/  HFMA2 R12, -RZ, RZ, 0, 5.9604644775390625e-08 ;  /* 0x00000001ff0c7431 */ /* 0x000fe400000001ff */
[----:B-1----:R-:W-:Y:S02]  /*7050*/  IMAD.MOV.U32 R8, RZ, RZ, 0x192 ;  /* 0x00000192ff087424 */ /* 0x002fe400078e00ff */
[----:B------:R-:W-:Y:S01]  /*7060*/  IMAD.MOV.U32 R13, RZ, RZ, RZ ;  /* 0x000000ffff0d7224 */ /* 0x000fe200078e00ff */
[----:B------:R-:W1:Y:S01]  /*7070*/  LDCU.64 UR6, c[0x4][0x78] ;  /* 0x01000f00ff0677ac */ /* 0x000e620008000a00 */
[----:B------:R-:W2:Y:S01]  /*7080*/  LDC.64 R2, c[0x4][R3] ;  /* 0x0100000003027b82 */ /* 0x000ea20000000a00 */
[----:B------:R-:W3:Y:S01]  /*7090*/  LDCU.64 UR4, c[0x4][0x10] ;  /* 0x01000200ff0477ac */ /* 0x000ee20008000a00 */
[----:B-----5:R-:W-:Y:S01]  /*70a0*/  MOV R5, UR9 ;  /* 0x0000000900057c02 */ /* 0x020fe20008000f00 */
[----:B------:R-:W-:Y:S01]  /*70b0*/  IMAD.U32 R4, RZ, RZ, UR8 ;  /* 0x00000008ff047e24 */ /* 0x000fe2000f8e00ff */
[----:B-1----:R-:W-:Y:S01]  /*70c0*/  MOV R7, UR7 ;  /* 0x0000000700077c02 */ /* 0x002fe20008000f00 */
[----:B------:R-:W-:Y:S01]  /*70d0*/  IMAD.U32 R6, RZ, RZ, UR6 ;  /* 0x00000006ff067e24 */ /* 0x000fe2000f8e00ff */
[----:B---3--:R-:W-:Y:S01]  /*70e0*/  MOV R11, UR5 ;  /* 0x00000005000b7c02 */ /* 0x008fe20008000f00 */
[----:B------:R-:W-:Y:S02]  /*70f0*/  IMAD.U32 R10, RZ, RZ, UR4 ;  /* 0x00000004ff0a7e24 */ /* 0x000fe4000f8e00ff */
[----:B------:R-:W-:Y:S07]  /*7100*/  LEPC R20, `(.L_x_107) ;  /* 0x000000001014794e */ /* 0x000fee0000000000 */
[----:B--2-4-:R-:W-:Y:S05]  /*7110*/  CALL.ABS.NOINC R2 ;  /* 0x0000000002007343 */ /* 0x014fea0003c00000 */
.L_x_107:
[----:B------:R-:W-:Y:S05]  /*7120*/  BSYNC.RECONVERGENT B6 ;  /* 0x0000000000067941 */ /* 0x000fea0003800200 */
.L_x_106:
[-C--:B--2---:R-:W-:Y:S01]  /*7130*/  F2FP.F16.E4M3.UNPACK_B R74, R136.reuse ;  /* 0x00000088ff4a723e */ /* 0x084fe200020006ff */
[----:B------:R-:W-:Y:S05]  /*7140*/  WARPSYNC.ALL ;  /* 0x0000000000007948 */ /* 0x000fea0003800000 */
[----:B------:R-:W-:Y:S01]  /*7150*/  R2UR UR4, R71 ;  /* 0x00000000470472ca */ /* 0x000fe200000e0000 */
[--C-:B------:R-:W-:Y:S01]  /*7160*/  HADD2.F32 R72, -RZ, R74.reuse.H0_H0 ;  /* 0x2000004aff487230 */ /* 0x100fe20000004100 */
[----:B------:R-:W-:Y:S01]  /*7170*/  F2FP.F16.E4M3.UNPACK_B R76, R136.H1 ;  /* 0x00000088ff4c723e */ /* 0x000fe200030006ff */
[----:B------:R-:W-:Y:S01]  /*7180*/  HADD2.F32 R75, -RZ, R74.H1_H1 ;  /* 0x3000004aff4b7230 */ /* 0x000fe20000004100 */
[-C--:B------:R-:W-:Y:S01]  /*7190*/  F2FP.F16.E4M3.UNPACK_B R78, R137.reuse ;  /* 0x00000089ff4e723e */ /* 0x080fe200020006ff */
[----:B------:R-:W-:Y:S01]  /*71a0*/  BSSY.RECONVERGENT B0, `(.L_x_108) ;  /* 0x0000120000007945 */ /* 0x000fe20003800200 */
[----:B------:R-:W-:Y:S01]  /*71b0*/  F2FP.F16.E4M3.UNPACK_B R80, R137.H1 ;  /* 0x00000089ff50723e */ /* 0x000fe200030006ff */
[--C-:B------:R-:W-:Y:S01]  /*71c0*/  HADD2.F32 R74, -RZ, R76.reuse.H0_H0 ;  /* 0x2000004cff4a7230 */ /* 0x100fe20000004100 */
[-C--:B------:R-:W-:Y:S01]  /*71d0*/  F2FP.F16.E4M3.UNPACK_B R82, R138.reuse ;  /* 0x0000008aff52723e */ /* 0x080fe200020006ff */
[----:B------:R-:W-:Y:S01]  /*71e0*/  HADD2.F32 R76, -RZ, R76.H1_H1 ;  /* 0x3000004cff4c7230 */ /* 0x000fe20000004100 */
[----:B------:R-:W-:Y:S01]  /*71f0*/  F2FP.F16.E4M3.UNPACK_B R84, R138.H1 ;  /* 0x0000008aff54723e */ /* 0x000fe200030006ff */
[--C-:B------:R-:W-:Y:S01]  /*7200*/  HADD2.F32 R77, -RZ, R78.reuse.H0_H0 ;  /* 0x2000004eff4d7230 */ /* 0x100fe20000004100 */
[-C--:B------:R-:W-:Y:S01]  /*7210*/  F2FP.F16.E4M3.UNPACK_B R86, R139.reuse ;  /* 0x0000008bff56723e */ /* 0x080fe200020006ff */
[----:B-1----:R-:W1:Y:S01]  /*7220*/  LDTM.x64 R4, tmem[UR4] ;  /* 0x00000004000479ee */ /* 0x002e620008340000 */
[----:B------:R-:W-:Y:S01]  /*7230*/  F2FP.F16.E4M3.UNPACK_B R88, R139.H1 ;  /* 0x0000008bff58723e */ /* 0x000fe200030006ff */
[----:B------:R-:W-:Y:S01]  /*7240*/  HADD2.F32 R78, -RZ, R78.H1_H1 ;  /* 0x3000004eff4e7230 */ /* 0x000fe20000004100 */
[-C--:B----4-:R-:W-:Y:S01]  /*7250*/  F2FP.F16.E4M3.UNPACK_B R90, R140.reuse ;  /* 0x0000008cff5a723e */ /* 0x090fe200020006ff */
[----:B------:R-:W-:Y:S01]  /*7260*/  HADD2.F32 R79, -RZ, R80.H0_H0 ;  /* 0x20000050ff4f7230 */ /* 0x000fe20000004100 */
[----:B------:R-:W-:Y:S01]  /*7270*/  F2FP.F16.E4M3.UNPACK_B R92, R140.H1 ;  /* 0x0000008cff5c723e */ /* 0x000fe200030006ff */
[--C-:B------:R-:W-:Y:S01]  /*7280*/  HADD2.F32 R81, -RZ, R82.reuse.H0_H0 ;  /* 0x20000052ff517230 */ /* 0x100fe20000004100 */
[----:B------:R-:W-:Y:S01]  /*7290*/  ISETP.NE.AND P6, PT, R156, RZ, PT ;  /* 0x000000ff9c00720c */ /* 0x000fe20003fc5270 */
[----:B------:R-:W-:Y:S01]  /*72a0*/  HADD2.F32 R82, -RZ, R82.H1_H1 ;  /* 0x30000052ff527230 */ /* 0x000fe20000004100 */
[----:B------:R-:W-:Y:S01]  /*72b0*/  SHF.L.U32 R204, R181, 0x4, RZ ;  /* 0x00000004b5cc7819 */ /* 0x000fe200000006ff */
[--C-:B------:R-:W-:Y:S01]  /*72c0*/  HADD2.F32 R85, -RZ, R86.reuse.H0_H0 ;  /* 0x20000056ff557230 */ /* 0x100fe20000004100 */
[----:B------:R-:W-:Y:S01]  /*72d0*/  SHF.L.U32 R206, R180, 0x4, RZ ;  /* 0x00000004b4ce7819 */ /* 0x000fe200000006ff */
[----:B------:R-:W-:Y:S01]  /*72e0*/  HADD2.F32 R86, -RZ, R86.H1_H1 ;  /* 0x30000056ff567230 */ /* 0x000fe20000004100 */
[----:B------:R-:W-:Y:S01]  /*72f0*/  SHF.L.U32 R205, R182, 0x4, RZ ;  /* 0x00000004b6cd7819 */ /* 0x000fe200000006ff */
[--C-:B------:R-:W-:Y:S01]  /*7300*/  HADD2.F32 R89, -RZ, R90.reuse.H0_H0 ;  /* 0x2000005aff597230 */ /* 0x100fe20000004100 */
[----:B------:R-:W-:Y:S01]  /*7310*/  F2FP.F16.E4M3.UNPACK_B R94, R141 ;  /* 0x0000008dff5e723e */ /* 0x000fe200020006ff */
[----:B------:R-:W-:Y:S01]  /*7320*/  HADD2.F32 R90, -RZ, R90.H1_H1 ;  /* 0x3000005aff5a7230 */ /* 0x000fe20000004100 */
[----:B------:R-:W-:Y:S01]  /*7330*/  F2FP.F16.E4M3.UNPACK_B R98, R142 ;  /* 0x0000008eff62723e */ /* 0x000fe200020006ff */
[----:B------:R-:W-:Y:S01]  /*7340*/  HADD2.F32 R80, -RZ, R80.H1_H1 ;  /* 0x30000050ff507230 */ /* 0x000fe20000004100 */
[----:B------:R-:W-:Y:S01]  /*7350*/  F2FP.F16.E4M3.UNPACK_B R102, R143 ;  /* 0x0000008fff66723e */ /* 0x000fe200020006ff */
[--C-:B------:R-:W-:Y:S01]  /*7360*/  HADD2.F32 R93, -RZ, R94.reuse.H0_H0 ;  /* 0x2000005eff5d7230 */ /* 0x100fe20000004100 */
[----:B---3--:R-:W-:Y:S01]  /*7370*/  F2FP.F16.E4M3.UNPACK_B R106, R144 ;  /* 0x00000090ff6a723e */ /* 0x008fe200020006ff */
[----:B------:R-:W-:Y:S01]  /*7380*/  HADD2.F32 R94, -RZ, R94.H1_H1 ;  /* 0x3000005eff5e7230 */ /* 0x000fe20000004100 */
[----:B------:R-:W-:Y:S01]  /*7390*/  F2FP.F16.E4M3.UNPACK_B R110, R145 ;  /* 0x00000091ff6e723e */ /* 0x000fe200020006ff */
[C---:B-1----:R-:W-:Y:S01]  /*73a0*/  FMUL R0, R70.reuse, R4 ;  /* 0x0000000446007220 */ /* 0x042fe20000400000 */
[C---:B------:R-:W-:Y:S01]  /*73b0*/  FMUL R2, R70.reuse, R5 ;  /* 0x0000000546027220 */ /* 0x040fe20000400000 */
[C---:B------:R-:W-:Y:S01]  /*73c0*/  FMUL R4, R70.reuse, R8 ;  /* 0x0000000846047220 */ /* 0x040fe20000400000 */
[C---:B------:R-:W-:Y:S01]  /*73d0*/  FMUL R5, R70.reuse, R9 ;  /* 0x0000000946057220 */ /* 0x040fe20000400000 */
[C---:B------:R-:W-:Y:S01]  /*73e0*/  FFMA R0, R73.reuse, R72, R0 ;  /* 0x0000004849007223 */ /* 0x040fe20000000000 */
[C---:B------:R-:W-:Y:S01]  /*73f0*/  FFMA R2, R73.reuse, R75, R2 ;  /* 0x0000004b49027223 */ /* 0x040fe20000000002 */
[C---:B------:R-:W-:Y:S01]  /*7400*/  FMUL R8, R70.reuse, R12 ;  /* 0x0000000c46087220 */ /* 0x040fe20000400000 */
[C---:B------:R-:W-:Y:S01]  /*7410*/  FMUL R9, R70.reuse, R13 ;  /* 0x0000000d46097220 */ /* 0x040fe20000400000 */
[C---:B------:R-:W-:Y:S01]  /*7420*/  FMUL R12, R70.reuse, R16 ;  /* 0x00000010460c7220 */ /* 0x040fe20000400000 */
[C---:B------:R-:W-:Y:S01]  /*7430*/  FMUL R13, R70.reuse, R17 ;  /* 0x00000011460d7220 */ /* 0x040fe20000400000 */
[C---:B------:R-:W-:Y:S01]  /*7440*/  FMUL R16, R70.reuse, R20 ;  /* 0x0000001446107220 */ /* 0x040fe20000400000 */
[C---:B------:R-:W-:Y:S01]  /*7450*/  FMUL R17, R70.reuse, R21 ;  /* 0x0000001546117220 */ /* 0x040fe20000400000 */
[C---:B------:R-:W-:Y:S01]  /*7460*/  FMUL R20, R70.reuse, R24 ;  /* 0x0000001846147220 */ /* 0x040fe20000400000 */
[C---:B------:R-:W-:Y:S01]  /*7470*/  FMUL R21, R70.reuse, R25 ;  /* 0x0000001946157220 */ /* 0x040fe20000400000 */
[--C-:B------:R-:W-:Y:S02]  /*7480*/  HADD2.F32 R97, -RZ, R98.reuse.H0_H0 ;  /* 0x20000062ff617230 */ /* 0x100fe40000004100 */
[C---:B------:R-:W-:Y:S01]  /*7490*/  FMUL R24, R70.reuse, R28 ;  /* 0x0000001c46187220 */ /* 0x040fe20000400000 */
[----:B------:R-:W-:Y:S02]  /*74a0*/  HADD2.F32 R98, -RZ, R98.H1_H1 ;  /* 0x30000062ff627230 */ /* 0x000fe40000004100 */
[C---:B------:R-:W-:Y:S01]  /*74b0*/  FMUL R25, R70.reuse, R29 ;  /* 0x0000001d46197220 */ /* 0x040fe20000400000 */
[--C-:B------:R-:W-:Y:S02]  /*74c0*/  HADD2.F32 R101, -RZ, R102.reuse.H0_H0 ;  /* 0x20000066ff657230 */ /* 0x100fe40000004100 */
[C---:B------:R-:W-:Y:S01]  /*74d0*/  FMUL R28, R70.reuse, R32 ;  /* 0x00000020461c7220 */ /* 0x040fe20000400000 */
[----:B------:R-:W-:Y:S02]  /*74e0*/  HADD2.F32 R102, -RZ, R102.H1_H1 ;  /* 0x30000066ff667230 */ /* 0x000fe40000004100 */
[C---:B------:R-:W-:Y:S01]  /*74f0*/  FMUL R29, R70.reuse, R33 ;  /* 0x00000021461d7220 */ /* 0x040fe20000400000 */
[--C-:B------:R-:W-:Y:S02]  /*7500*/  HADD2.F32 R105, -RZ, R106.reuse.H0_H0 ;  /* 0x2000006aff697230 */ /* 0x100fe40000004100 */
[C---:B------:R-:W-:Y:S01]  /*7510*/  FMUL R32, R70.reuse, R36 ;  /* 0x0000002446207220 */ /* 0x040fe20000400000 */
[----:B------:R-:W-:Y:S01]  /*7520*/  F2FP.F16.E4M3.UNPACK_B R96, R141.H1 ;  /* 0x0000008dff60723e */ /* 0x000fe200030006ff */
[----:B------:R-:W-:Y:S02]  /*7530*/  HADD2.F32 R106, -RZ, R106.H1_H1 ;  /* 0x3000006aff6a7230 */ /* 0x000fe40000004100 */
[C---:B------:R-:W-:Y:S01]  /*7540*/  FMUL R33, R70.reuse, R37 ;  /* 0x0000002546217220 */ /* 0x040fe20000400000 */
[--C-:B------:R-:W-:Y:S02]  /*7550*/  HADD2.F32 R109, -RZ, R110.reuse.H0_H0 ;  /* 0x2000006eff6d7230 */ /* 0x100fe40000004100 */
[C---:B------:R-:W-:Y:S01]  /*7560*/  FMUL R36, R70.reuse, R40 ;  /* 0x0000002846247220 */ /* 0x040fe20000400000 */
[----:B------:R-:W-:Y:S01]  /*7570*/  F2FP.F16.E4M3.UNPACK_B R100, R142.H1 ;  /* 0x0000008eff64723e */ /* 0x000fe200030006ff */
[----:B------:R-:W-:Y:S02]  /*7580*/  HADD2.F32 R110, -RZ, R110.H1_H1 ;  /* 0x3000006eff6e7230 */ /* 0x000fe40000004100 */
[C---:B------:R-:W-:Y:S01]  /*7590*/  FMUL R37, R70.reuse, R41 ;  /* 0x0000002946257220 */ /* 0x040fe20000400000 */
[C---:B------:R-:W-:Y:S01]  /*75a0*/  FMUL R40, R70.reuse, R44 ;  /* 0x0000002c46287220 */ /* 0x040fe20000400000 */
[----:B------:R-:W-:Y:S01]  /*75b0*/  F2FP.F16.E4M3.UNPACK_B R104, R143.H1 ;  /* 0x0000008fff68723e */ /* 0x000fe200030006ff */
        /* <DEDUP_REMOVED lines=8> */
[----:B------:R-:W-:Y:S01]  /*7640*/  F2FP.F16.E4M3.UNPACK_B R114, R146 ;  /* 0x00000092ff72723e */ /* 0x000fe200020006ff */
[C---:B------:R-:W-:Y:S01]  /*7650*/  FMUL R53, R70.reuse, R57 ;  /* 0x0000003946357220 */ /* 0x040fe20000400000 */
[C---:B------:R-:W-:Y:S01]  /*7660*/  FMUL R56, R70.reuse, R60 ;  /* 0x0000003c46387220 */ /* 0x040fe20000400000 */
[----:B------:R-:W-:Y:S01]  /*7670*/  F2FP.F16.E4M3.UNPACK_B R116, R146.H1 ;  /* 0x00000092ff74723e */ /* 0x000fe200030006ff */
[C---:B------:R-:W-:Y:S01]  /*7680*/  FMUL R57, R70.reuse, R61 ;  /* 0x0000003d46397220 */ /* 0x040fe20000400000 */
[--C-:B------:R-:W-:Y:S02]  /*7690*/  HADD2.F32 R113, -RZ, R114.reuse.H0_H0 ;  /* 0x20000072ff717230 */ /* 0x100fe40000004100 */
[C---:B------:R-:W-:Y:S01]  /*76a0*/  FMUL R60, R70.reuse, R64 ;  /* 0x00000040463c7220 */ /* 0x040fe20000400000 */
[----:B------:R-:W-:Y:S01]  /*76b0*/  F2FP.F16.E4M3.UNPACK_B R118, R147 ;  /* 0x00000093ff76723e */ /* 0x000fe200020006ff */
[----:B------:R-:W-:Y:S02]  /*76c0*/  HADD2.F32 R114, -RZ, R114.H1_H1 ;  /* 0x30000072ff727230 */ /* 0x000fe40000004100 */
[C---:B------:R-:W-:Y:S01]  /*76d0*/  FMUL R61, R70.reuse, R65 ;  /* 0x00000041463d7220 */ /* 0x040fe20000400000 */
[C---:B------:R-:W-:Y:S01]  /*76e0*/  FMUL R3, R70.reuse, R6 ;  /* 0x0000000646037220 */ /* 0x040fe20000400000 */
[----:B------:R-:W-:Y:S01]  /*76f0*/  F2FP.F16.E4M3.UNPACK_B R120, R147.H1 ;  /* 0x00000093ff78723e */ /* 0x000fe200030006ff */
[--C-:B------:R-:W-:Y:S02]  /*7700*/  HADD2.F32 R117, -RZ, R118.reuse.H0_H0 ;  /* 0x20000076ff757230 */ /* 0x100fe40000004100 */
[C---:B------:R-:W-:Y:S01]  /*7710*/  FMUL R7, R70.reuse, R7 ;  /* 0x0000000746077220 */ /* 0x040fe20000400000 */
[C---:B------:R-:W-:Y:S01]  /*7720*/  FFMA R3, R73.reuse, R74, R3 ;  /* 0x0000004a49037223 */ /* 0x040fe20000000003 */
[----:B------:R-:W-:Y:S01]  /*7730*/  F2FP.F16.E4M3.UNPACK_B R122, R148 ;  /* 0x00000094ff7a723e */ /* 0x000fe200020006ff */
[----:B------:R-:W-:Y:S02]  /*7740*/  HADD2.F32 R118, -RZ, R118.H1_H1 ;  /* 0x30000076ff767230 */ /* 0x000fe40000004100 */
[C---:B------:R-:W-:Y:S01]  /*7750*/  FFMA R7, R73.reuse, R76, R7 ;  /* 0x0000004c49077223 */ /* 0x040fe20000000007 */
[C---:B------:R-:W-:Y:S01]  /*7760*/  FFMA R4, R73.reuse, R77, R4 ;  /* 0x0000004d49047223 */ /* 0x040fe20000000004 */
[----:B------:R-:W-:Y:S01]  /*7770*/  F2FP.F16.E4M3.UNPACK_B R124, R148.H1 ;  /* 0x00000094ff7c723e */ /* 0x000fe200030006ff */
[----:B------:R-:W-:Y:S01]  /*7780*/  FFMA R5, R73, R78, R5 ;  /* 0x0000004e49057223 */ /* 0x000fe20000000005 */
[--C-:B------:R-:W-:Y:S01]  /*7790*/  HADD2.F32 R121, -RZ, R122.reuse.H0_H0 ;  /* 0x2000007aff797230 */ /* 0x100fe20000004100 */
[----:B------:R-:W-:Y:S01]  /*77a0*/  F2FP.SATFINITE.E4M3.F32.PACK_AB_MERGE_C R159, R7, R3, RZ ;  /* 0x00000003079f723e */ /* 0x000fe200048070ff */
[----:B------:R-:W-:Y:S02]  /*77b0*/  HADD2.F32 R122, -RZ, R122.H1_H1 ;  /* 0x3000007aff7a7230 */ /* 0x000fe40000004100 */
[C---:B------:R-:W-:Y:S01]  /*77c0*/  FMUL R6, R70.reuse, R10 ;  /* 0x0000000a46067220 */ /* 0x040fe20000400000 */
[----:B------:R-:W-:Y:S01]  /*77d0*/  FMUL R11, R70, R11 ;  /* 0x0000000b460b7220 */ /* 0x000fe20000400000 */
[--C-:B------:R-:W-:Y:S01]  /*77e0*/  HADD2.F32 R83, -RZ, R84.reuse.H0_H0 ;  /* 0x20000054ff537230 */ /* 0x100fe20000004100 */
[----:B------:R-:W-:Y:S01]  /*77f0*/  F2FP.SATFINITE.E4M3.F32.PACK_AB_MERGE_C R156, R2, R0, R159 ;  /* 0x00000000029c723e */ /* 0x000fe2000480709f */
[C---:B------:R-:W-:Y:S01]  /*7800*/  FFMA R6, R73.reuse, R79, R6 ;  /* 0x0000004f49067223 */ /* 0x040fe20000000006 */
[C---:B------:R-:W-:Y:S01]  /*7810*/  FFMA R11, R73.reuse, R80, R11 ;  /* 0x00000050490b7223 */ /* 0x040fe2000000000b */
[C---:B------:R-:W-:Y:S01]  /*7820*/  FFMA R8, R73.reuse, R81, R8 ;  /* 0x0000005149087223 */ /* 0x040fe20000000008 */
[----:B------:R-:W-:Y:S01]  /*7830*/  F2FP.F16.E4M3.UNPACK_B R126, R149 ;  /* 0x00000095ff7e723e */ /* 0x000fe200020006ff */
[----:B------:R-:W-:Y:S01]  /*7840*/  FFMA R9, R73, R82, R9 ;  /* 0x0000005249097223 */ /* 0x000fe20000000009 */
[----:B------:R-:W-:Y:S01]  /*7850*/  HADD2.F32 R84, -RZ, R84.H1_H1 ;  /* 0x30000054ff547230 */ /* 0x000fe20000004100 */
[----:B------:R-:W-:Y:S01]  /*7860*/  F2FP.SATFINITE.E4M3.F32.PACK_AB_MERGE_C R157, R11, R6, RZ ;  /* 0x000000060b9d723e */ /* 0x000fe200048070ff */
[C---:B------:R-:W-:Y:S01]  /*7870*/  FMUL R10, R70.reuse, R14 ;  /* 0x0000000e460a7220 */ /* 0x040fe20000400000 */
[----:B------:R-:W-:Y:S02]  /*7880*/  HADD2.F32 R125, -RZ, R126.H0_H0 ;  /* 0x2000007eff7d7230 */ /* 0x000fe40000004100 */
[C---:B------:R-:W-:Y:S01]  /*7890*/  FMUL R15, R70.reuse, R15 ;  /* 0x0000000f460f7220 */ /* 0x040fe20000400000 */
[----:B------:R-:W-:Y:S01]  /*78a0*/  HADD2.F32 R87, -RZ, R88.H0_H0 ;  /* 0x20000058ff577230 */ /* 0x000fe20000004100 */
[----:B------:R-:W-:Y:S01]  /*78b0*/  F2FP.SATFINITE.E4M3.F32.PACK_AB_MERGE_C R157, R5, R4, R157 ;  /* 0x00000004059d723e */ /* 0x000fe2000480709d */
[C---:B------:R-:W-:Y:S01]  /*78c0*/  FFMA R10, R73.reuse, R83, R10 ;  /* 0x00000053490a7223 */ /* 0x040fe2000000000a */
[C---:B------:R-:W-:Y:S01]  /*78d0*/  FFMA R15, R73.reuse, R84, R15 ;  /* 0x00000054490f7223 */ /* 0x040fe2000000000f */
[C---:B------:R-:W-:Y:S01]  /*78e0*/  FFMA R12, R73.reuse, R85, R12 ;  /* 0x00000055490c7223 */ /* 0x040fe2000000000c */
[----:B------:R-:W-:Y:S01]  /*78f0*/  F2FP.F16.E4M3.UNPACK_B R128, R149.H1 ;  /* 0x00000095ff80723e */ /* 0x000fe200030006ff */
[----:B------:R-:W-:Y:S01]  /*7900*/  FFMA R13, R73, R86, R13 ;  /* 0x00000056490d7223 */ /* 0x000fe2000000000d */
[----:B------:R-:W-:Y:S01]  /*7910*/  HADD2.F32 R126, -RZ, R126.H1_H1 ;  /* 0x3000007eff7e7230 */ /* 0x000fe20000004100 */
[----:B------:R-:W-:Y:S01]  /*7920*/  F2FP.SATFINITE.E4M3.F32.PACK_AB_MERGE_C R158, R15, R10, RZ ;  /* 0x0000000a0f9e723e */ /* 0x000fe200048070ff */
[----:B------:R-:W-:Y:S02]  /*7930*/  HADD2.F32 R88, -RZ, R88.H1_H1 ;  /* 0x30000058ff587230 */ /* 0x000fe40000004100 */
[C---:B------:R-:W-:Y:S01]  /*7940*/  FMUL R14, R70.reuse, R18 ;  /* 0x00000012460e7220 */ /* 0x040fe20000400000 */
[C---:B------:R-:W-:Y:S01]  /*7950*/  FMUL R19, R70.reuse, R19 ;  /* 0x0000001346137220 */ /* 0x040fe20000400000 */
[----:B------:R-:W-:Y:S01]  /*7960*/  F2FP.SATFINITE.E4M3.F32.PACK_AB_MERGE_C R158, R9, R8, R158 ;  /* 0x00000008099e723e */ /* 0x000fe2000480709e */
[--C-:B------:R-:W-:Y:S02]  /*7970*/  HADD2.F32 R91, -RZ, R92.reuse.H0_H0 ;  /* 0x2000005cff5b7230 */ /* 0x100fe40000004100 */
        /* <DEDUP_REMOVED lines=10> */
[----:B------:R-:W-:Y:S01]  /*7a20*/  F2FP.SATFINITE.E4M3.F32.PACK_AB_MERGE_C R159, R13, R12, R159 ;  /* 0x0000000c0d9f723e */ /* 0x000fe2000480709f */
[----:B------:R-:W-:Y:S02]  /*7a30*/  HADD2.F32 R95, -RZ, R96.H0_H0 ;  /* 0x20000060ff5f7230 */ /* 0x000fe40000004100 */
[C---:B------:R-:W-:Y:S01]  /*7a40*/  FFMA R18, R73.reuse, R91, R18 ;  /* 0x0000005b49127223 */ /* 0x040fe20000000012 */
[C---:B------:R-:W-:Y:S01]  /*7a50*/  FFMA R23, R73.reuse, R92, R23 ;  /* 0x0000005c49177223 */ /* 0x040fe20000000017 */
[C---:B------:R-:W-:Y:S01]  /*7a60*/  FFMA R20, R73.reuse, R93, R20 ;  /* 0x0000005d49147223 */ /* 0x040fe20000000014 */
[----:B------:R-:W-:Y:S01]  /*7a70*/  F2FP.F16.E4M3.UNPACK_B R132, R150.H1 ;  /* 0x00000096ff84723e */ /* 0x000fe200030006ff */
[----:B------:R1:W-:Y:S01]  /*7a80*/  STS.128 [R165+UR49+0x4400], R156 ;  /* 0x0044009ca5007988 */ /* 0x0003e20008000c31 */
[----:B------:R-:W-:Y:S01]  /*7a90*/  FFMA R21, R73, R94, R21 ;  /* 0x0000005e49157223 */ /* 0x000fe20000000015 */
[----:B------:R-:W-:Y:S01]  /*7aa0*/  F2FP.SATFINITE.E4M3.F32.PACK_AB_MERGE_C R190, R23, R18, RZ ;  /* 0x0000001217be723e */ /* 0x000fe200048070ff */
[----:B------:R-:W-:Y:S02]  /*7ab0*/  HADD2.F32 R130, -RZ, R130.H1_H1 ;  /* 0x30000082ff827230 */ /* 0x000fe40000004100 */
[C---:B------:R-:W-:Y:S01]  /*7ac0*/  FMUL R22, R70.reuse, R26 ;  /* 0x0000001a46167220 */ /* 0x040fe20000400000 */
[----:B------:R-:W-:Y:S02]  /*7ad0*/  HADD2.F32 R96, -RZ, R96.H1_H1 ;  /* 0x30000060ff607230 */ /* 0x000fe40000004100 */
[C---:B------:R-:W-:Y:S01]  /*7ae0*/  FMUL R27, R70.reuse, R27 ;  /* 0x0000001b461b7220 */ /* 0x040fe20000400000 */
[----:B------:R-:W-:Y:S02]  /*7af0*/  HADD2.F32 R99, -RZ, R100.H0_H0 ;  /* 0x20000064ff637230 */ /* 0x000fe40000004100 */
[C---:B------:R-:W-:Y:S01]  /*7b00*/  FFMA R22, R73.reuse, R95, R22 ;  /* 0x0000005f49167223 */ /* 0x040fe20000000016 */
[----:B------:R-:W-:Y:S01]  /*7b10*/  F2FP.F16.E4M3.UNPACK_B R134, R151 ;  /* 0x00000097ff86723e */ /* 0x000fe200020006ff */
        /* <DEDUP_REMOVED lines=8> */
[----:B------:R-:W-:Y:S02]  /*7ba0*/  HADD2.F32 R100, -RZ, R100.H1_H1 ;  /* 0x30000064ff647230 */ /* 0x000fe40000004100 */
[----:B------:R-:W-:Y:S01]  /*7bb0*/  FMUL R31, R70, R31 ;  /* 0x0000001f461f7220 */ /* 0x000fe20000400000 */
[--C-:B------:R-:W-:Y:S02]  /*7bc0*/  HADD2.F32 R103, -RZ, R104.reuse.H0_H0 ;  /* 0x20000068ff677230 */ /* 0x100fe40000004100 */
[C---:B------:R-:W-:Y:S01]  /*7bd0*/  FFMA R26, R73.reuse, R99, R26 ;  /* 0x00000063491a7223 */ /* 0x040fe2000000001a */
[----:B------:R-:W-:Y:S01]  /*7be0*/  ISETP.NE.AND P0, PT, R168, RZ, PT ;  /* 0x000000ffa800720c */ /* 0x000fe20003f05270 */
[C---:B------:R-:W-:Y:S01]  /*7bf0*/  FFMA R31, R73.reuse, R100, R31 ;  /* 0x00000064491f7223 */ /* 0x040fe2000000001f */
[C---:B------:R-:W-:Y:S01]  /*7c00*/  FFMA R28, R73.reuse, R101, R28 ;  /* 0x00000065491c7223 */ /* 0x040fe2000000001c */
[----:B------:R-:W-:Y:S01]  /*7c10*/  LEA R207, R162, UR49, 0x3 ;  /* 0x00000031a2cf7c11 */ /* 0x000fe2000f8e18ff */
[----:B------:R-:W-:Y:S01]  /*7c20*/  FFMA R29, R73, R102, R29 ;  /* 0x00000066491d7223 */ /* 0x000fe2000000001d */
[----:B------:R-:W-:Y:S01]  /*7c30*/  HADD2.F32 R104, -RZ, R104.H1_H1 ;  /* 0x30000068ff687230 */ /* 0x000fe20000004100 */
[----:B------:R-:W-:Y:S01]  /*7c40*/  F2FP.SATFINITE.E4M3.F32.PACK_AB_MERGE_C R192, R31, R26, RZ ;  /* 0x0000001a1fc0723e */ /* 0x000fe200048070ff */
[C---:B------:R-:W-:Y:S01]  /*7c50*/  FMUL R30, R70.reuse, R34 ;  /* 0x00000022461e7220 */ /* 0x040fe20000400000 */
[C---:B------:R-:W-:Y:S01]  /*7c60*/  FMUL R35, R70.reuse, R35 ;  /* 0x0000002346237220 */ /* 0x040fe20000400000 */
[--C-:B------:R-:W-:Y:S01]  /*7c70*/  HADD2.F32 R107, -RZ, R108.reuse.H0_H0 ;  /* 0x2000006cff6b7230 */ /* 0x100fe20000004100 */
[----:B-1----:R-:W-:Y:S01]  /*7c80*/  F2FP.SATFINITE.E4M3.F32.PACK_AB_MERGE_C R156, R17, R16, R190 ;  /* 0x00000010119c723e */ /* 0x002fe200048070be */
[----:B------:R-:W-:Y:S01]  /*7c90*/  FFMA R30, R73, R103, R30 ;  /* 0x00000067491e7223 */ /* 0x000fe2000000001e */
[----:B------:R-:W-:Y:S01]  /*7ca0*/  F2FP.SATFINITE.E4M3.F32.PACK_AB_MERGE_C R157, R21, R20, R191 ;  /* 0x00000014159d723e */ /* 0x000fe200048070bf */
[----:B------:R-:W-:Y:S01]  /*7cb0*/  FFMA R35, R73, R104, R35 ;  /* 0x0000006849237223 */ /* 0x000fe20000000023 */
[----:B------:R-:W-:Y:S01]  /*7cc0*/  F2FP.SATFINITE.E4M3.F32.PACK_AB_MERGE_C R158, R25, R24, R192 ;  /* 0x00000018199e723e */ /* 0x000fe200048070c0 */
[----:B------:R-:W-:Y:S01]  /*7cd0*/  FFMA R32, R73, R105, R32 ;  /* 0x0000006949207223 */ /* 0x000fe20000000020 */
[----:B------:R-:W-:Y:S01]  /*7ce0*/  IADD3 R190, PT, PT, R183, R204, RZ ;  /* 0x000000ccb7be7210 */ /* 0x000fe20007ffe0ff */
[----:B------:R-:W-:Y:S01]  /*7cf0*/  FFMA R33, R73, R106, R33 ;  /* 0x0000006a49217223 */ /* 0x000fe20000000021 */
[----:B------:R-:W-:Y:S01]  /*7d00*/  IADD3 R191, PT, PT, R183, R206, RZ ;  /* 0x000000ceb7bf7210 */ /* 0x000fe20007ffe0ff */
[----:B------:R-:W-:Y:S01]  /*7d10*/  HADD2.F32 R108, -RZ, R108.H1_H1 ;  /* 0x3000006cff6c7230 */ /* 0x000fe20000004100 */
[----:B------:R-:W-:Y:S01]  /*7d20*/  IADD3 R196, PT, PT, R205, R190, RZ ;  /* 0x000000becdc47210 */ /* 0x000fe20007ffe0ff */
[C---:B------:R-:W-:Y:S01]  /*7d30*/  FMUL R34, R70.reuse, R38 ;  /* 0x0000002646227220 */ /* 0x040fe20000400000 */
[----:B------:R-:W-:Y:S01]  /*7d40*/  F2FP.SATFINITE.E4M3.F32.PACK_AB_MERGE_C R159, R35, R30, RZ ;  /* 0x0000001e239f723e */ /* 0x000fe200048070ff */
[C---:B------:R-:W-:Y:S01]  /*7d50*/  FMUL R39, R70.reuse, R39 ;  /* 0x0000002746277220 */ /* 0x040fe20000400000 */
[--C-:B------:R-:W-:Y:S02]  /*7d60*/  HADD2.F32 R111, -RZ, R112.reuse.H0_H0 ;  /* 0x20000070ff6f7230 */ /* 0x100fe40000004100 */
[----:B------:R-:W-:Y:S01]  /*7d70*/  FFMA R34, R73, R107, R34 ;  /* 0x0000006b49227223 */ /* 0x000fe20000000022 */
[----:B------:R-:W-:Y:S01]  /*7d80*/  F2FP.SATFINITE.E4M3.F32.PACK_AB_MERGE_C R159, R29, R28, R159 ;  /* 0x0000001c1d9f723e */ /* 0x000fe2000480709f */
[C---:B------:R-:W-:Y:S01]  /*7d90*/  FFMA R39, R73.reuse, R108, R39 ;  /* 0x0000006c49277223 */ /* 0x040fe20000000027 */
[C---:B------:R-:W-:Y:S01]  /*7da0*/  FFMA R36, R73.reuse, R109, R36 ;  /* 0x0000006d49247223 */ /* 0x040fe20000000024 */
[----:B------:R-:W-:Y:S01]  /*7db0*/  FFMA R37, R73, R110, R37 ;  /* 0x0000006e49257223 */ /* 0x000fe20000000025 */
[----:B------:R-:W-:Y:S01]  /*7dc0*/  HADD2.F32 R112, -RZ, R112.H1_H1 ;  /* 0x30000070ff707230 */ /* 0x000fe20000004100 */
[----:B------:R1:W-:Y:S01]  /*7dd0*/  STS.128 [R190+0x4010], R156 ;  /* 0x0040109cbe007388 */ /* 0x0003e20000000c00 */
[----:B------:R-:W-:Y:S01]  /*7de0*/  F2FP.SATFINITE.E4M3.F32.PACK_AB_MERGE_C R192, R39, R34, RZ ;  /* 0x0000002227c0723e */ /* 0x000fe200048070ff */
[C---:B------:R-:W-:Y:S01]  /*7df0*/  FMUL R38, R70.reuse, R42 ;  /* 0x0000002a46267220 */ /* 0x040fe20000400000 */
[C---:B------:R-:W-:Y:S01]  /*7e00*/  FMUL R43, R70.reuse, R43 ;  /* 0x0000002b462b7220 */ /* 0x040fe20000400000 */
[--C-:B------:R-:W-:Y:S01]  /*7e10*/  HADD2.F32 R115, -RZ, R116.reuse.H0_H0 ;  /* 0x20000074ff737230 */ /* 0x100fe20000004100 */
[----:B------:R-:W-:Y:S01]  /*7e20*/  F2FP.SATFINITE.E4M3.F32.PACK_AB_MERGE_C R192, R33, R32, R192 ;  /* 0x0000002021c0723e */ /* 0x000fe200048070c0 */
[C---:B------:R-:W-:Y:S01]  /*7e30*/  FFMA R38, R73.reuse, R111, R38 ;  /* 0x0000006f49267223 */ /* 0x040fe20000000026 */
[C---:B------:R-:W-:Y:S01]  /*7e40*/  FFMA R43, R73.reuse, R112, R43 ;  /* 0x00000070492b7223 */ /* 0x040fe2000000002b */
[C---:B------:R-:W-:Y:S01]  /*7e50*/  FFMA R40, R73.reuse, R113, R40 ;  /* 0x0000007149287223 */ /* 0x040fe20000000028 */
[----:B------:R-:W-:Y:S01]  /*7e60*/  FFMA R41, R73, R114, R41 ;  /* 0x0000007249297223 */ /* 0x000fe20000000029 */
[----:B------:R-:W-:Y:S02]  /*7e70*/  HADD2.F32 R116, -RZ, R116.H1_H1 ;  /* 0x30000074ff747230 */ /* 0x000fe40000004100 */
        /* <DEDUP_REMOVED lines=8> */
[C---:B------:R-:W-:Y:S01]  /*7f00*/  FFMA R45, R73.reuse, R118, R45 ;  /* 0x00000076492d7223 */ /* 0x040fe2000000002d */
[----:B------:R-:W-:Y:S02]  /*7f10*/  HADD2.F32 R120, -RZ, R120.H1_H1 ;  /* 0x30000078ff787230 */ /* 0x000fe40000004100 */
[C---:B------:R-:W-:Y:S01]  /*7f20*/  FMUL R46, R70.reuse, R50 ;  /* 0x00000032462e7220 */ /* 0x040fe20000400000 */
[C---:B------:R-:W-:Y:S01]  /*7f30*/  FMUL R51, R70.reuse, R51 ;  /* 0x0000003346337220 */ /* 0x040fe20000400000 */
[--C-:B------:R-:W-:Y:S02]  /*7f40*/  HADD2.F32 R123, -RZ, R124.reuse.H0_H0 ;  /* 0x2000007cff7b7230 */ /* 0x100fe40000004100 */
[C---:B------:R-:W-:Y:S01]  /*7f50*/  FMUL R50, R70.reuse, R54 ;  /* 0x0000003646327220 */ /* 0x040fe20000400000 */
[C---:B------:R-:W-:Y:S01]  /*7f60*/  FFMA R46, R73.reuse, R119, R46 ;  /* 0x00000077492e7223 */ /* 0x040fe2000000002e */
[----:B------:R-:W-:Y:S02]  /*7f70*/  HADD2.F32 R124, -RZ, R124.H1_H1 ;  /* 0x3000007cff7c7230 */ /* 0x000fe40000004100 */
[C---:B------:R-:W-:Y:S01]  /*7f80*/  FFMA R51, R73.reuse, R120, R51 ;  /* 0x0000007849337223 */ /* 0x040fe20000000033 */
[C---:B------:R-:W-:Y:S01]  /*7f90*/  FMUL R55, R70.reuse, R55 ;  /* 0x0000003746377220 */ /* 0x040fe20000400000 */
[C---:B------:R-:W-:Y:S01]  /*7fa0*/  FFMA R48, R73.reuse, R121, R48 ;  /* 0x0000007949307223 */ /* 0x040fe20000000030 */
[C---:B------:R-:W-:Y:S01]  /*7fb0*/  FFMA R49, R73.reuse, R122, R49 ;  /* 0x0000007a49317223 */ /* 0x040fe20000000031 */
[--C-:B------:R-:W-:Y:S02]  /*7fc0*/  HADD2.F32 R127, -RZ, R128.reuse.H0_H0 ;  /* 0x20000080ff7f7230 */ /* 0x100fe40000004100 */
[C---:B------:R-:W-:Y:S01]  /*7fd0*/  FFMA R50, R73.reuse, R123, R50 ;  /* 0x0000007b49327223 */ /* 0x040fe20000000032 */
[----:B------:R-:W-:Y:S02]  /*7fe0*/  HADD2.F32 R128, -RZ, R128.H1_H1 ;  /* 0x30000080ff807230 */ /* 0x000fe40000004100 */
[C---:B------:R-:W-:Y:S01]  /*7ff0*/  FMUL R54, R70.reuse, R58 ;  /* 0x0000003a46367220 */ /* 0x040fe20000400000 */
        /* <DEDUP_REMOVED lines=16> */
[----:B------:R-:W-:Y:S01]  /*8100*/  FFMA R63, R73, R132, R63 ;  /* 0x00000084493f7223 */ /* 0x000fe2000000003f */
[----:B------:R-:W-:Y:S01]  /*8110*/  FMUL R67, R70, R67 ;  /* 0x0000004346437220 */ /* 0x000fe20000400000 */
[----:B------:R-:W-:Y:S01]  /*8120*/  F2FP.SATFINITE.E4M3.F32.PACK_AB_MERGE_C R194, R47, R42, RZ ;  /* 0x0000002a2fc2723e */ /* 0x000fe200048070ff */
[----:B------:R-:W-:Y:S01]  /*8130*/  FFMA R60, R73, R133, R60 ;  /* 0x00000085493c7223 */ /* 0x000fe2000000003c */
[----:B------:R-:W-:Y:S01]  /*8140*/  F2FP.SATFINITE.E4M3.F32.PACK_AB_MERGE_C R195, R51, R46, RZ ;  /* 0x0000002e33c3723e */ /* 0x000fe200048070ff */
[C---:B------:R-:W-:Y:S01]  /*8150*/  FFMA R61, R73.reuse, R134, R61 ;  /* 0x00000086493d7223 */ /* 0x040fe2000000003d */
[C---:B------:R-:W-:Y:S01]  /*8160*/  FFMA R62, R73.reuse, R75, R62 ;  /* 0x0000004b493e7223 */ /* 0x040fe2000000003e */
[----:B------:R-:W-:Y:S01]  /*8170*/  FFMA R67, R73, R72, R67 ;  /* 0x0000004849437223 */ /* 0x000fe20000000043 */
[----:B------:R-:W-:Y:S02]  /*8180*/  F2FP.SATFINITE.E4M3.F32.PACK_AB_MERGE_C R194, R41, R40, R194 ;  /* 0x0000002829c2723e */ /* 0x000fe400048070c2 */
[----:B------:R-:W-:Y:S02]  /*8190*/  F2FP.SATFINITE.E4M3.F32.PACK_AB_MERGE_C R195, R45, R44, R195 ;  /* 0x0000002c2dc3723e */ /* 0x000fe400048070c3 */
[----:B------:R-:W-:Y:S02]  /*81a0*/  F2FP.SATFINITE.E4M3.F32.PACK_AB_MERGE_C R200, R55, R50, RZ ;  /* 0x0000003237c8723e */ /* 0x000fe400048070ff */
[----:B------:R-:W-:Y:S01]  /*81b0*/  F2FP.SATFINITE.E4M3.F32.PACK_AB_MERGE_C R201, R59, R54, RZ ;  /* 0x000000363bc9723e */ /* 0x000fe200048070ff */
[----:B------:R1:W-:Y:S01]  /*81c0*/  STS.128 [R191+0x4020], R192 ;  /* 0x004020c0bf007388 */ /* 0x0003e20000000c00 */
[----:B------:R-:W-:Y:S02]  /*81d0*/  F2FP.SATFINITE.E4M3.F32.PACK_AB_MERGE_C R202, R63, R58, RZ ;  /* 0x0000003a3fca723e */ /* 0x000fe400048070ff */
[----:B------:R-:W-:Y:S02]  /*81e0*/  F2FP.SATFINITE.E4M3.F32.PACK_AB_MERGE_C R203, R67, R62, RZ ;  /* 0x0000003e43cb723e */ /* 0x000fe400048070ff */
[----:B------:R-:W-:Y:S02]  /*81f0*/  F2FP.SATFINITE.E4M3.F32.PACK_AB_MERGE_C R200, R49, R48, R200 ;  /* 0x0000003031c8723e */ /* 0x000fe400048070c8 */
[----:B------:R-:W-:Y:S02]  /*8200*/  F2FP.SATFINITE.E4M3.F32.PACK_AB_MERGE_C R201, R53, R52, R201 ;  /* 0x0000003435c9723e */ /* 0x000fe400048070c9 */
[----:B------:R-:W-:Y:S02]  /*8210*/  F2FP.SATFINITE.E4M3.F32.PACK_AB_MERGE_C R202, R57, R56, R202 ;  /* 0x0000003839ca723e */ /* 0x000fe400048070ca */
[----:B------:R-:W-:Y:S02]  /*8220*/  F2FP.SATFINITE.E4M3.F32.PACK_AB_MERGE_C R203, R61, R60, R203 ;  /* 0x0000003c3dcb723e */ /* 0x000fe400048070cb */
[----:B------:R-:W-:Y:S03]  /*8230*/  @P6 SHF.L.U32 R208, R161, 0x1f, RZ ;  /* 0x0000001fa1d06819 */ /* 0x000fe600000006ff */
[----:B------:R1:W-:Y:S01]  /*8240*/  STS.128 [R196+0x4010], R200 ;  /* 0x004010c8c4007388 */ /* 0x0003e20000000c00 */
[----:B------:R-:W-:Y:S01]  /*8250*/  @!PT LDS RZ, [RZ] ;  /* 0x00000000fffff984 */ /* 0x000fe20000000800 */
[----:B------:R-:W-:Y:S01]  /*8260*/  @!PT LDS RZ, [RZ] ;  /* 0x00000000fffff984 */ /* 0x000fe20000000800 */
[----:B------:R-:W-:Y:S01]  /*8270*/  @!PT LDS RZ, [RZ] ;  /* 0x00000000fffff984 */ /* 0x000fe20000000800 */
[----:B------:R-:W-:Y:S01]  /*8280*/  @!PT LDS RZ, [RZ] ;  /* 0x00000000fffff984 */ /* 0x000fe20000000800 */
[----:B------:R2:W-:Y:S07]  /*8290*/  MEMBAR.ALL.CTA ;  /* 0x0000000000007992 */ /* 0x0005ee0000008000 */
[----:B--2---:R-:W2:Y:S02]  /*82a0*/  FENCE.VIEW.ASYNC.S ;  /* 0x00000000000073c6 */ /* 0x004ea40000000000 */
[----:B--2---:R-:W-:Y:S06]  /*82b0*/  BAR.SYNC.DEFER_BLOCKING 0x1, 0x80 ;  /* 0x0042000000007b1d */ /* 0x004fec0000010000 */
[----:B------:R-:W-:Y:S05]  /*82c0*/  @P0 BRA `(.L_x_109) ;  /* 0x0000000000340947 */ /* 0x000fea0003800000 */
[----:B------:R-:W2:Y:S01]  /*82d0*/  LDCU.64 UR6, c[0x0][0x348] ;  /* 0x00006900ff0677ac */ /* 0x000ea20008000a00 */
[----:B------:R-:W-:Y:S02]  /*82e0*/  R2UR UR42, R189 ;  /* 0x00000000bd2a72ca */ /* 0x000fe400000e0000 */
[----:B------:R-:W-:Y:S01]  /*82f0*/  R2UR UR43, R188 ;  /* 0x00000000bc2b72ca */ /* 0x000fe200000e0000 */
[----:B------:R-:W-:Y:S01]  /*8300*/  UIADD3 UR4, UPT, UPT, UR49, 0x4400, URZ ;  /* 0x0000440031047890 */ /* 0x000fe2000fffe0ff */
[----:B------:R-:W-:Y:S02]  /*8310*/  R2UR UR44, R186 ;  /* 0x00000000ba2c72ca */ /* 0x000fe400000e0000 */
[----:B------:R-:W-:Y:S03]  /*8320*/  R2UR UR45, R187 ;  /* 0x00000000bb2d72ca */ /* 0x000fe600000e0000 */
[----:B------:R-:W-:Y:S05]  /*8330*/  IMAD.U32 R184, RZ, RZ, UR4 ;  /* 0x00000004ffb87e24 */ /* 0x000fea000f8e00ff */
[----:B------:R-:W-:Y:S01]  /*8340*/  R2UR UR40, R184 ;  /* 0x00000000b82872ca */ /* 0x000fe200000e0000 */
[----:B--2---:R-:W-:Y:S04]  /*8350*/  UIADD3 UR4, UP0, UPT, UR6, 0x780, URZ ;  /* 0x0000078006047890 */ /* 0x004fe8000ff1e0ff */
[----:B------:R-:W-:Y:S09]  /*8360*/  UIADD3.X UR5, UPT, UPT, URZ, UR7, URZ, UP0, !UPT ;  /* 0x00000007ff057290 */ /* 0x000ff200087fe4ff */
[----:B------:R2:W-:Y:S01]  /*8370*/  UTMASTG.5D.IM2COL [UR40], [UR4] ;  /* 0x00000028040073b5 */ /* 0x0005e20008060000 */
[----:B------:R0:W-:Y:S01]  /*8380*/  UTMACMDFLUSH ;  /* 0x00000000000079b7 */ /* 0x0001e20000000000 */
[----:B--2---:R-:W-:Y:S04]  /*8390*/  DEPBAR.LE SB0, 0x1 ;  /* 0x000080400000791a */ /* 0x004fe80000000000 */
.L_x_109:
[----:B------:R-:W-:Y:S05]  /*83a0*/  BSYNC.RECONVERGENT B0 ;  /* 0x0000000000007941 */ /* 0x000fea0003800200 */
.L_x_108:
[----:B------:R-:W-:Y:S06]  /*83b0*/  BAR.SYNC.DEFER_BLOCKING 0x1, 0x80 ;  /* 0x0042000000007b1d */ /* 0x000fec0000010000 */
[----:B------:R-:W2:Y:S01]  /*83c0*/  @P6 SYNCS.PHASECHK.TRANS64.TRYWAIT P0, [R207+URZ+0x180], R208 ;  /* 0x000180d0cf0065a7 */ /* 0x000ea200080011ff */
[----:B------:R-:W-:Y:S01]  /*83d0*/  BSSY B1, `(.L_x_110) ;  /* 0x0000023000017945 */ /* 0x000fe20003800000 */
[----:B--2---:R-:W-:Y:S03]  /*83e0*/  @P6 SEL R198, RZ, 0x1, !P0 ;  /* 0x00000001ffc66807 */ /* 0x004fe60004000000 */
[----:B------:R-:W-:Y:S05]  /*83f0*/  @!P6 BRA `(.L_x_111) ;  /* 0x000000000080e947 */ /* 0x000fea0003800000 */
[----:B------:R-:W-:Y:S01]  /*8400*/  ISETP.NE.AND P1, PT, R199, RZ, PT ;  /* 0x000000ffc700720c */ /* 0x000fe20003f25270 */
[----:B------:R-:W2:Y:S01]  /*8410*/  S2R R0, SR_CgaCtaId ;  /* 0x0000000000007919 */ /* 0x000ea20000008800 */
[----:B------:R-:W-:Y:S01]  /*8420*/  ISETP.NE.AND P0, PT, R198, RZ, PT ;  /* 0x000000ffc600720c */ /* 0x000fe20003f05270 */
[----:B------:R-:W-:Y:S10]  /*8430*/  BSSY B0, `(.L_x_112) ;  /* 0x0000009000007945 */ /* 0x000ff40003800000 */
[----:B------:R-:W-:Y:S04]  /*8440*/  @P1 IMAD R3, R162, 0x2000, R183 ;  /* 0x00002000a2031824 */ /* 0x000fe800078e02b7 */
[C---:B------:R-:W-:Y:S01]  /*8450*/  @P1 IMAD.IADD R204, R3.reuse, 0x1, R204 ;  /* 0x0000000103cc1824 */ /* 0x040fe200078e02cc */
[----:B------:R-:W-:Y:S03]  /*8460*/  @P1 IADD3 R206, PT, PT, R3, R206, RZ ;  /* 0x000000ce03ce1210 */ /* 0x000fe60007ffe0ff */
[----:B------:R-:W-:Y:S01]  /*8470*/  @P1 IMAD.IADD R205, R205, 0x1, R204 ;  /* 0x00000001cdcd1824 */ /* 0x000fe200078e02cc */
[----:B------:R-:W-:Y:S06]  /*8480*/  @P0 BRA `(.L_x_113) ;  /* 0x00000000000c0947 */ /* 0x000fec0003800000 */
[----:B------:R-:W-:Y:S04]  /*8490*/  SHF.L.U32 R2, R161, 0x1f, RZ ;  /* 0x0000001fa1027819 */ /* 0x000fe800000006ff */
[----:B------:R-:W3:Y:S02]  /*84a0*/  SYNCS.PHASECHK.TRANS64.TRYWAIT P0, [R207+URZ+0x180], R2 ;  /* 0x00018002cf0075a7 */ /* 0x000ee400080011ff */
[----:B---3--:R-:W-:Y:S05]  /*84b0*/  @!P0 BRA `(.L_x_114) ;  /* 0x0000002400448947 */ /* 0x008fea0003800000 */
.L_x_113:
[----:B------:R-:W-:Y:S05]  /*84c0*/  BSYNC B0 ;  /* 0x0000000000007941 */ /* 0x000fea0003800000 */
.L_x_112:
[----:B------:R-:W-:Y:S01]  /*84d0*/  ISETP.NE.AND P0, PT, R199, RZ, PT ;  /* 0x000000ffc700720c */ /* 0x000fe20003f05270 */
[----:B---3--:R-:W-:Y:S02]  /*84e0*/  VIADD R207, R207, 0x190 ;  /* 0x00000190cfcf7836 */ /* 0x008fe40000000000 */
[----:B------:R-:W-:Y:S03]  /*84f0*/  VIADD R162, R162, 0x1 ;  /* 0x00000001a2a27836 */ /* 0x000fe60000000000 */
[----:B--2---:R-:W-:Y:S07]  /*8500*/  PRMT R0, R0, 0x654, R207 ;  /* 0x0000065400007816 */ /* 0x004fee00000000cf */
[----:B------:R2:W3:Y:S04]  /*8510*/  @P0 LDS.128 R136, [R3] ;  /* 0x0000000003880984 */ /* 0x0004e80000000c00 */
[----:B------:R2:W4:Y:S04]  /*8520*/  @P0 LDS.128 R140, [R204+0x10] ;  /* 0x00001000cc8c0984 */ /* 0x0005280000000c00 */
[----:B------:R2:W1:Y:S04]  /*8530*/  @P0 LDS.128 R144, [R206+0x20] ;  /* 0x00002000ce900984 */ /* 0x0004680000000c00 */
        /* <DEDUP_REMOVED lines=8> */
[----:B------:R-:W-:Y:S01]  /*85c0*/  SEL R162, R162, RZ, P0 ;  /* 0x000000ffa2a27207 */ /* 0x000fe20000000000 */
[----:B-----5:R5:W-:Y:S02]  /*85d0*/  SYNCS.ARRIVE.TRANS64.RED.A1T0 RZ, [R0+URZ], RZ ;  /* 0x000000ff00ff79a7 */ /* 0x020be400081004ff */
[----:B-----5:R-:W-:Y:S04]  /*85e0*/  SEL R0, RZ, 0x1, P0 ;  /* 0x00000001ff007807 */ /* 0x020fe80000000000 */
[----:B--234-:R-:W-:Y:S02]  /*85f0*/  LOP3.LUT R161, R161, R0, RZ, 0x3c, !PT ;  /* 0x00000000a1a17212 */ /* 0x01cfe400078e3cff */
.L_x_111:
[----:B------:R-:W-:Y:S05]  /*8600*/  BSYNC B1 ;  /* 0x0000000000017941 */ /* 0x000fea0003800000 */
.L_x_110:
[----:B------:R-:W-:Y:S05]  /*8610*/  VIADD R3, R71, 0x40 ;  /* 0x0000004047037836 */ /* 0x000fea0000000000 */
[----:B------:R-:W-:Y:S04]  /*8620*/  SHF.R.U32.HI R3, RZ, 0x15, R3 ;  /* 0x00000015ff037819 */ /* 0x000fe80000011603 */
[----:B------:R-:W-:Y:S11]  /*8630*/  LOP3.LUT P0, RZ, R3, 0x3, R170, 0x48, !PT ;  /* 0x0000000303ff7812 */ /* 0x000ff600078048aa */
[----:B------:R-:W-:Y:S02]  /*8640*/  @!UPT UIADD3 URZ, UPT, UPT, URZ, URZ, URZ ;  /* 0x000000fffffff290 */ /* 0x000fe4000fffe0ff */
[----:B------:R-:W-:Y:S05]  /*8650*/  @!P0 BRA `(.L_x_115) ;  /* 0x0000000000408947 */ /* 0x000fea0003800000 */
[----:B------:R-:W2:Y:S01]  /*8660*/  LDCU.64 UR8, c[0x4][0x70] ;  /* 0x01000e00ff0877ac */ /* 0x000ea20008000a00 */
[----:B------:R-:W-:Y:S01]  /*8670*/  MOV R3, 0x0 ;  /* 0x0000000000037802 */ /* 0x000fe20000000f00 */
[----:B------:R-:W-:Y:S02]  /*8680*/  HFMA2 R12, -RZ, RZ, 0, 5.9604644775390625e-08 ;  /* 0x00000001ff0c7431 */ /* 0x000fe400000001ff */
[----:B------:R-:W-:Y:S02]  /*8690*/  IMAD.MOV.U32 R8, RZ, RZ, 0x192 ;  /* 0x00000192ff087424 */ /* 0x000fe400078e00ff */
[----:B------:R-:W-:Y:S01]  /*86a0*/  IMAD.MOV.U32 R13, RZ, RZ, RZ ;  /* 0x000000ffff0d7224 */ /* 0x000fe200078e00ff */
[----:B------:R-:W3:Y:S01]  /*86b0*/  LDCU.64 UR6, c[0x4][0x78] ;  /* 0x01000f00ff0677ac */ /* 0x000ee20008000a00 */
[----:B------:R-:W4:Y:S01]  /*86c0*/  LDC.64 R2, c[0x4][R3] ;  /* 0x0100000003027b82 */ /* 0x000f220000000a00 */
[----:B------:R-:W5:Y:S01]  /*86d0*/  LDCU.64 UR4, c[0x4][0x10] ;  /* 0x01000200ff0477ac */ /* 0x000f620008000a00 */
[----:B--2---:R-:W-:Y:S01]  /*86e0*/  MOV R5, UR9 ;  /* 0x0000000900057c02 */ /* 0x004fe20008000f00 */
[----:B------:R-:W-:Y:S01]  /*86f0*/  IMAD.U32 R4, RZ, RZ, UR8 ;  /* 0x00000008ff047e24 */ /* 0x000fe2000f8e00ff */
[----:B---3--:R-:W-:Y:S01]  /*8700*/  MOV R7, UR7 ;  /* 0x0000000700077c02 */ /* 0x008fe20008000f00 */
[----:B------:R-:W-:Y:S01]  /*8710*/  IMAD.U32 R6, RZ, RZ, UR6 ;  /* 0x00000006ff067e24 */ /* 0x000fe2000f8e00ff */
[----:B-----5:R-:W-:Y:S01]  /*8720*/  MOV R11, UR5 ;  /* 0x00000005000b7c02 */ /* 0x020fe20008000f00 */
[----:B------:R-:W-:Y:S02]  /*8730*/  IMAD.U32 R10, RZ, RZ, UR4 ;  /* 0x00000004ff0a7e24 */ /* 0x000fe4000f8e00ff */
[----:B------:R-:W-:Y:S07]  /*8740*/  LEPC R20, `(.L_x_115) ;  /* 0x000000001014794e */ /* 0x000fee0000000000 */
[----:B-1--4-:R-:W-:Y:S05]  /*8750*/  CALL.ABS.NOINC R2 ;  /* 0x0000000002007343 */ /* 0x012fea0003c00000 */
.L_x_115:
[----:B------:R-:W-:Y:S01]  /*8760*/  ISETP.NE.AND P0, PT, R168, RZ, PT ;  /* 0x000000ffa800720c */ /* 0x000fe20003f05270 */
[----:B------:R-:W-:Y:S05]  /*8770*/  WARPSYNC.ALL ;  /* 0x0000000000007948 */ /* 0x000fea0003800000 */
[----:B------:R-:W-:Y:S01]  /*8780*/  R2UR UR4, R71 ;  /* 0x00000000470472ca */ /* 0x000fe200000e0000 */
[----:B------:R-:W2:Y:S01]  /*8790*/  S2UR UR6, SR_CgaCtaId ;  /* 0x00000000000679c3 */ /* 0x000ea20000008800 */
[----:B------:R-:W-:Y:S01]  /*87a0*/  F2FP.F16.E4M3.UNPACK_B R11, R137 ;  /* 0x00000089ff0b723e */ /* 0x000fe200020006ff */
[----:B------:R-:W-:Y:S01]  /*87b0*/  BSSY.RECONVERGENT B0, `(.L_x_116) ;  /* 0x000011f000007945 */ /* 0x000fe20003800200 */
[----:B------:R-:W-:Y:S02]  /*87c0*/  F2FP.F16.E4M3.UNPACK_B R10, R138 ;  /* 0x0000008aff0a723e */ /* 0x000fe400020006ff */
[----:B------:R-:W-:Y:S01]  /*87d0*/  F2FP.F16.E4M3.UNPACK_B R9, R139 ;  /* 0x0000008bff09723e */ /* 0x000fe200020006ff */
[--C-:B------:R-:W-:Y:S01]  /*87e0*/  HADD2.F32 R74, -RZ, R11.reuse.H0_H0 ;  /* 0x2000000bff4a7230 */ /* 0x100fe20000004100 */
[----:B------:R-:W-:Y:S01]  /*87f0*/  F2FP.F16.E4M3.UNPACK_B R8, R140 ;  /* 0x0000008cff08723e */ /* 0x000fe200020006ff */
[----:B------:R-:W-:Y:S01]  /*8800*/  HADD2.F32 R76, -RZ, R11.H1_H1 ;  /* 0x3000000bff4c7230 */ /* 0x000fe20000004100 */
[----:B------:R-:W-:Y:S01]  /*8810*/  F2FP.F16.E4M3.UNPACK_B R7, R141 ;  /* 0x0000008dff07723e */ /* 0x000fe200020006ff */
[--C-:B------:R-:W-:Y:S01]  /*8820*/  HADD2.F32 R77, -RZ, R10.reuse.H0_H0 ;  /* 0x2000000aff4d7230 */ /* 0x100fe20000004100 */
[----:B------:R-:W-:Y:S01]  /*8830*/  F2FP.F16.E4M3.UNPACK_B R6, R142 ;  /* 0x0000008eff06723e */ /* 0x000fe200020006ff */
[----:B------:R-:W-:Y:S01]  /*8840*/  HADD2.F32 R80, -RZ, R10.H1_H1 ;  /* 0x3000000aff507230 */ /* 0x000fe20000004100 */
[----:B------:R-:W-:Y:S01]  /*8850*/  F2FP.F16.E4M3.UNPACK_B R5, R143 ;  /* 0x0000008fff05723e */ /* 0x000fe200020006ff */
[--C-:B------:R-:W-:Y:S01]  /*8860*/  HADD2.F32 R81, -RZ, R9.reuse.H0_H0 ;  /* 0x20000009ff517230 */ /* 0x100fe20000004100 */
[----:B-1----:R-:W-:Y:S01]  /*8870*/  F2FP.F16.E4M3.UNPACK_B R4, R144 ;  /* 0x00000090ff04723e */ /* 0x002fe200020006ff */
[----:B------:R-:W-:Y:S01]  /*8880*/  HADD2.F32 R84, -RZ, R9.H1_H1 ;  /* 0x30000009ff547230 */ /* 0x000fe20000004100 */
[-C--:B------:R-:W-:Y:S01]  /*8890*/  F2FP.F16.E4M3.UNPACK_B R2, R136.reuse ;  /* 0x00000088ff02723e */ /* 0x080fe200020006ff */
[--C-:B------:R-:W-:Y:S01]  /*88a0*/  HADD2.F32 R85, -RZ, R8.reuse.H0_H0 ;  /* 0x20000008ff557230 */ /* 0x100fe20000004100 */
[----:B------:R-:W-:Y:S01]  /*88b0*/  F2FP.F16.E4M3.UNPACK_B R136, R136.H1 ;  /* 0x00000088ff88723e */ /* 0x000fe200030006ff */
[----:B------:R-:W-:Y:S01]  /*88c0*/  HADD2.F32 R87, -RZ, R8.H1_H1 ;  /* 0x30000008ff577230 */ /* 0x000fe20000004100 */
[----:B------:R-:W-:Y:S01]  /*88d0*/  F2FP.F16.E4M3.UNPACK_B R137, R137.H1 ;  /* 0x00000089ff89723e */ /* 0x000fe200030006ff */
[--C-:B------:R-:W-:Y:S01]  /*88e0*/  HADD2.F32 R90, -RZ, R7.reuse.H0_H0 ;  /* 0x20000007ff5a7230 */ /* 0x100fe20000004100 */
[----:B------:R-:W-:Y:S01]  /*88f0*/  F2FP.F16.E4M3.UNPACK_B R138, R138.H1 ;  /* 0x0000008aff8a723e */ /* 0x000fe200030006ff */
[----:B------:R-:W-:Y:S01]  /*8900*/  HADD2.F32 R91, -RZ, R7.H1_H1 ;  /* 0x30000007ff5b7230 */ /* 0x000fe20000004100 */
[----:B------:R-:W-:Y:S01]  /*8910*/  F2FP.F16.E4M3.UNPACK_B R139, R139.H1 ;  /* 0x0000008bff8b723e */ /* 0x000fe200030006ff */
[--C-:B------:R-:W-:Y:S01]  /*8920*/  HADD2.F32 R94, -RZ, R6.reuse.H0_H0 ;  /* 0x20000006ff5e7230 */ /* 0x100fe20000004100 */
[----:B------:R-:W-:Y:S01]  /*8930*/  R2UR UR5, R197 ;  /* 0x00000000c50572ca */ /* 0x000fe200000e0000 */
[----:B------:R-:W-:Y:S01]  /*8940*/  HADD2.F32 R95, -RZ, R6.H1_H1 ;  /* 0x30000006ff5f7230 */ /* 0x000fe20000004100 */
        /* <DEDUP_REMOVED lines=9> */
[----:B------:R-:W1:Y:S01]  /*89e0*/  LDTM.x64 R4, tmem[UR4+0x40] ;  /* 0x00004004000479ee */ /* 0x000e620008340000 */
[--C-:B------:R-:W-:Y:S01]  /*89f0*/  HADD2.F32 R0, -RZ, R2.reuse.H0_H0 ;  /* 0x20000002ff007230 */ /* 0x100fe20000004100 */
[----:B------:R-:W-:Y:S01]  /*8a00*/  NOP ;  /* 0x0000000000007918 */ /* 0x000fe20000000000 */
[----:B------:R-:W-:Y:S01]  /*8a10*/  UIADD3 UR4, UPT, UPT, UR5, 0x1d0, URZ ;  /* 0x000001d005047890 */ /* 0x000fe2000fffe0ff */
[----:B------:R-:W-:Y:S01]  /*8a20*/  HADD2.F32 R2, -RZ, R2.H1_H1 ;  /* 0x30000002ff027230 */ /* 0x000fe20000004100 */
[----:B------:R-:W-:Y:S01]  /*8a30*/  F2FP.F16.E4M3.UNPACK_B R127, R150 ;  /* 0x00000096ff7f723e */ /* 0x000fe200020006ff */
[----:B------:R-:W-:Y:S01]  /*8a40*/  HADD2.F32 R78, -RZ, R137.H1_H1 ;  /* 0x30000089ff4e7230 */ /* 0x000fe20000004100 */
[----:B------:R-:W-:Y:S01]  /*8a50*/  F2FP.F16.E4M3.UNPACK_B R130, R151 ;  /* 0x00000097ff82723e */ /* 0x000fe200020006ff */
        /* <DEDUP_REMOVED lines=16> */
[----:B--2---:R-:W-:Y:S01]  /*8b60*/  UPRMT UR4, UR6, 0x654, UR4 ;  /* 0x0000065406047896 */ /* 0x004fe20008000004 */
[C---:B-1----:R-:W-:Y:S01]  /*8b70*/  FMUL R4, R70.reuse, R4 ;  /* 0x0000000446047220 */ /* 0x042fe20000400000 */
[C---:B------:R-:W-:Y:S01]  /*8b80*/  FMUL R5, R70.reuse, R5 ;  /* 0x0000000546057220 */ /* 0x040fe20000400000 */
[--C-:B------:R-:W-:Y:S02]  /*8b90*/  HADD2.F32 R3, -RZ, R136.reuse.H0_H0 ;  /* 0x20000088ff037230 */ /* 0x100fe40000004100 */
[C---:B------:R-:W-:Y:S01]  /*8ba0*/  FMUL R8, R70.reuse, R8 ;  /* 0x0000000846087220 */ /* 0x040fe20000400000 */
[C---:B------:R-:W-:Y:S01]  /*8bb0*/  FFMA R4, R73.reuse, R0, R4 ;  /* 0x0000000049047223 */ /* 0x040fe20000000004 */
[C---:B------:R-:W-:Y:S01]  /*8bc0*/  FFMA R5, R73.reuse, R2, R5 ;  /* 0x0000000249057223 */ /* 0x040fe20000000005 */
[C---:B------:R-:W-:Y:S01]  /*8bd0*/  FMUL R9, R70.reuse, R9 ;  /* 0x0000000946097220 */ /* 0x040fe20000400000 */
[C---:B------:R-:W-:Y:S01]  /*8be0*/  FMUL R12, R70.reuse, R12 ;  /* 0x0000000c460c7220 */ /* 0x040fe20000400000 */
[----:B------:R-:W-:Y:S01]  /*8bf0*/  SYNCS.ARRIVE.TRANS64.RED.A1T0 RZ, [UR4], RZ ;  /* 0x000000ffffff79a7 */ /* 0x000fe20008100404 */
[C---:B------:R-:W-:Y:S01]  /*8c00*/  FMUL R13, R70.reuse, R13 ;  /* 0x0000000d460d7220 */ /* 0x040fe20000400000 */
[C---:B------:R-:W-:Y:S01]  /*8c10*/  FMUL R16, R70.reuse, R16 ;  /* 0x0000001046107220 */ /* 0x040fe20000400000 */
[C---:B------:R-:W-:Y:S01]  /*8c20*/  FMUL R17, R70.reuse, R17 ;  /* 0x0000001146117220 */ /* 0x040fe20000400000 */
[C---:B------:R-:W-:Y:S01]  /*8c30*/  FMUL R0, R70.reuse, R20 ;  /* 0x0000001446007220 */ /* 0x040fe20000400000 */
[C---:B------:R-:W-:Y:S01]  /*8c40*/  FMUL R2, R70.reuse, R21 ;  /* 0x0000001546027220 */ /* 0x040fe20000400000 */
[C---:B------:R-:W-:Y:S01]  /*8c50*/  FMUL R21, R70.reuse, R28 ;  /* 0x0000001c46157220 */ /* 0x040fe20000400000 */
[----:B------:R-:W-:Y:S02]  /*8c60*/  HADD2.F32 R122, -RZ, R123.H0_H0 ;  /* 0x2000007bff7a7230 */ /* 0x000fe40000004100 */
[C---:B------:R-:W-:Y:S01]  /*8c70*/  FMUL R6, R70.reuse, R6 ;  /* 0x0000000646067220 */ /* 0x040fe20000400000 */
[----:B------:R-:W-:Y:S02]  /*8c80*/  HADD2.F32 R72, -RZ, R136.H1_H1 ;  /* 0x30000088ff487230 */ /* 0x000fe40000004100 */
[C---:B------:R-:W-:Y:S01]  /*8c90*/  FMUL R7, R70.reuse, R7 ;  /* 0x0000000746077220 */ /* 0x040fe20000400000 */
[----:B------:R-:W-:Y:S02]  /*8ca0*/  HADD2.F32 R75, -RZ, R137.H0_H0 ;  /* 0x20000089ff4b7230 */ /* 0x000fe40000004100 */
[C---:B------:R-:W-:Y:S01]  /*8cb0*/  FFMA R6, R73.reuse, R3, R6 ;  /* 0x0000000349067223 */ /* 0x040fe20000000006 */
[----:B------:R-:W-:Y:S02]  /*8cc0*/  HADD2.F32 R123, -RZ, R123.H1_H1 ;  /* 0x3000007bff7b7230 */ /* 0x000fe40000004100 */
[C---:B------:R-:W-:Y:S01]  /*8cd0*/  FFMA R7, R73.reuse, R72, R7 ;  /* 0x0000004849077223 */ /* 0x040fe20000000007 */
[C---:B------:R-:W-:Y:S01]  /*8ce0*/  FFMA R8, R73.reuse, R74, R8 ;  /* 0x0000004a49087223 */ /* 0x040fe20000000008 */
[----:B------:R-:W-:Y:S01]  /*8cf0*/  FFMA R9, R73, R76, R9 ;  /* 0x0000004c49097223 */ /* 0x000fe20000000009 */
[--C-:B------:R-:W-:Y:S02]  /*8d00*/  HADD2.F32 R126, -RZ, R127.reuse.H0_H0 ;  /* 0x2000007fff7e7230 */ /* 0x100fe40000004100 */
[C---:B------:R-:W-:Y:S01]  /*8d10*/  FMUL R10, R70.reuse, R10 ;  /* 0x0000000a460a7220 */ /* 0x040fe20000400000 */
[----:B------:R-:W-:Y:S01]  /*8d20*/  F2FP.SATFINITE.E4M3.F32.PACK_AB_MERGE_C R76, R7, R6, RZ ;  /* 0x00000006074c723e */ /* 0x000fe200048070ff */
[C---:B------:R-:W-:Y:S01]  /*8d30*/  FMUL R7, R70.reuse, R24 ;  /* 0x0000001846077220 */ /* 0x040fe20000400000 */
[----:B------:R-:W-:Y:S02]  /*8d40*/  HADD2.F32 R127, -RZ, R127.H1_H1 ;  /* 0x3000007fff7f7230 */ /* 0x000fe40000004100 */
[C---:B------:R-:W-:Y:S01]  /*8d50*/  FFMA R10, R73.reuse, R75, R10 ;  /* 0x0000004b490a7223 */ /* 0x040fe2000000000a */
[----:B------:R-:W-:Y:S02]  /*8d60*/  HADD2.F32 R72, -RZ, R130.H0_H0 ;  /* 0x20000082ff487230 */ /* 0x000fe40000004100 */
[C---:B------:R-:W-:Y:S01]  /*8d70*/  FMUL R11, R70.reuse, R11 ;  /* 0x0000000b460b7220 */ /* 0x040fe20000400000 */
[--C-:B------:R-:W-:Y:S02]  /*8d80*/  HADD2.F32 R79, -RZ, R138.reuse.H0_H0 ;  /* 0x2000008aff4f7230 */ /* 0x100fe40000004100 */
[C---:B------:R-:W-:Y:S01]  /*8d90*/  FMUL R14, R70.reuse, R14 ;  /* 0x0000000e460e7220 */ /* 0x040fe20000400000 */
[----:B------:R-:W-:Y:S02]  /*8da0*/  HADD2.F32 R82, -RZ, R138.H1_H1 ;  /* 0x3000008aff527230 */ /* 0x000fe40000004100 */
[C---:B------:R-:W-:Y:S01]  /*8db0*/  FFMA R11, R73.reuse, R78, R11 ;  /* 0x0000004e490b7223 */ /* 0x040fe2000000000b */
[C---:B------:R-:W-:Y:S01]  /*8dc0*/  FFMA R12, R73.reuse, R77, R12 ;  /* 0x0000004d490c7223 */ /* 0x040fe2000000000c */
[C---:B------:R-:W-:Y:S01]  /*8dd0*/  FFMA R13, R73.reuse, R80, R13 ;  /* 0x00000050490d7223 */ /* 0x040fe2000000000d */
[----:B------:R-:W-:Y:S01]  /*8de0*/  FFMA R14, R73, R79, R14 ;  /* 0x0000004f490e7223 */ /* 0x000fe2000000000e */
[----:B------:R-:W-:Y:S01]  /*8df0*/  HADD2.F32 R75, -RZ, R130.H1_H1 ;  /* 0x30000082ff4b7230 */ /* 0x000fe20000004100 */
[----:B------:R-:W-:Y:S01]  /*8e00*/  F2FP.SATFINITE.E4M3.F32.PACK_AB_MERGE_C R78, R11, R10, RZ ;  /* 0x0000000a0b4e723e */ /* 0x000fe200048070ff */
[C---:B------:R-:W-:Y:S01]  /*8e10*/  FMUL R10, R70.reuse, R25 ;  /* 0x00000019460a7220 */ /* 0x040fe20000400000 */
[C---:B------:R-:W-:Y:S01]  /*8e20*/  FMUL R25, R70.reuse, R32 ;  /* 0x0000002046197220 */ /* 0x040fe20000400000 */
        /* <DEDUP_REMOVED lines=8> */
[C---:B------:R-:W-:Y:S01]  /*8eb0*/  FMUL R19, R70.reuse, R19 ;  /* 0x0000001346137220 */ /* 0x040fe20000400000 */
[--C-:B------:R-:W-:Y:S01]  /*8ec0*/  HADD2.F32 R88, -RZ, R140.reuse.H0_H0 ;  /* 0x2000008cff587230 */ /* 0x100fe20000004100 */
[----:B------:R-:W-:Y:S01]  /*8ed0*/  F2FP.SATFINITE.E4M3.F32.PACK_AB_MERGE_C R14, R15, R14, RZ ;  /* 0x0000000e0f0e723e */ /* 0x000fe200048070ff */
[----:B------:R-:W-:Y:S02]  /*8ee0*/  HADD2.F32 R89, -RZ, R140.H1_H1 ;  /* 0x3000008cff597230 */ /* 0x000fe40000004100 */
[C---:B------:R-:W-:Y:S01]  /*8ef0*/  FFMA R19, R73.reuse, R86, R19 ;  /* 0x0000005649137223 */ /* 0x040fe20000000013 */
[C---:B------:R-:W-:Y:S01]  /*8f00*/  FFMA R0, R73.reuse, R85, R0 ;  /* 0x0000005549007223 */ /* 0x040fe20000000000 */
[----:B------:R-:W-:Y:S01]  /*8f10*/  FFMA R2, R73, R87, R2 ;  /* 0x0000005749027223 */ /* 0x000fe20000000002 */
[C---:B------:R-:W-:Y:S01]  /*8f20*/  FMUL R3, R70.reuse, R22 ;  /* 0x0000001646037220 */ /* 0x040fe20000400000 */
[C---:B------:R-:W-:Y:S01]  /*8f30*/  FMUL R22, R70.reuse, R29 ;  /* 0x0000001d46167220 */ /* 0x040fe20000400000 */
[----:B------:R-:W-:Y:S01]  /*8f40*/  F2FP.SATFINITE.E4M3.F32.PACK_AB_MERGE_C R18, R19, R18, RZ ;  /* 0x000000121312723e */ /* 0x000fe200048070ff */
[C---:B------:R-:W-:Y:S01]  /*8f50*/  FMUL R29, R70.reuse, R36 ;  /* 0x00000024461d7220 */ /* 0x040fe20000400000 */
[C---:B------:R-:W-:Y:S01]  /*8f60*/  FFMA R3, R73.reuse, R88, R3 ;  /* 0x0000005849037223 */ /* 0x040fe20000000003 */
[C---:B------:R-:W-:Y:S01]  /*8f70*/  FMUL R6, R70.reuse, R23 ;  /* 0x0000001746067220 */ /* 0x040fe20000400000 */
[--C-:B------:R-:W-:Y:S02]  /*8f80*/  HADD2.F32 R92, -RZ, R141.reuse.H0_H0 ;  /* 0x2000008dff5c7230 */ /* 0x100fe40000004100 */
[C---:B------:R-:W-:Y:S01]  /*8f90*/  FMUL R11, R70.reuse, R26 ;  /* 0x0000001a460b7220 */ /* 0x040fe20000400000 */
[----:B------:R-:W-:Y:S02]  /*8fa0*/  HADD2.F32 R93, -RZ, R141.H1_H1 ;  /* 0x3000008dff5d7230 */ /* 0x000fe40000004100 */
[C---:B------:R-:W-:Y:S01]  /*8fb0*/  FFMA R6, R73.reuse, R89, R6 ;  /* 0x0000005949067223 */ /* 0x040fe20000000006 */
[C---:B------:R-:W-:Y:S01]  /*8fc0*/  FFMA R7, R73.reuse, R90, R7 ;  /* 0x0000005a49077223 */ /* 0x040fe20000000007 */
[C---:B------:R-:W-:Y:S01]  /*8fd0*/  FFMA R10, R73.reuse, R91, R10 ;  /* 0x0000005b490a7223 */ /* 0x040fe2000000000a */
[C---:B------:R-:W-:Y:S01]  /*8fe0*/  FFMA R11, R73.reuse, R92, R11 ;  /* 0x0000005c490b7223 */ /* 0x040fe2000000000b */
[----:B------:R-:W-:Y:S01]  /*8ff0*/  FMUL R26, R70, R33 ;  /* 0x00000021461a7220 */ /* 0x000fe20000400000 */
[----:B------:R-:W-:Y:S01]  /*9000*/  F2FP.SATFINITE.E4M3.F32.PACK_AB_MERGE_C R3, R6, R3, RZ ;  /* 0x000000030603723e */ /* 0x000fe200048070ff */
        /* <DEDUP_REMOVED lines=9> */
[C---:B------:R-:W-:Y:S01]  /*90a0*/  FMUL R30, R70.reuse, R37 ;  /* 0x00000025461e7220 */ /* 0x040fe20000400000 */
[C---:B------:R-:W-:Y:S01]  /*90b0*/  FMUL R37, R70.reuse, R44 ;  /* 0x0000002c46257220 */ /* 0x040fe20000400000 */
[C---:B------:R-:W-:Y:S01]  /*90c0*/  FMUL R24, R70.reuse, R31 ;  /* 0x0000001f46187220 */ /* 0x040fe20000400000 */
[--C-:B------:R-:W-:Y:S02]  /*90d0*/  HADD2.F32 R100, -RZ, R143.reuse.H0_H0 ;  /* 0x2000008fff647230 */ /* 0x100fe40000004100 */
[----:B------:R-:W-:Y:S01]  /*90e0*/  FMUL R27, R70, R34 ;  /* 0x00000022461b7220 */ /* 0x000fe20000400000 */
[----:B------:R-:W-:Y:S02]  /*90f0*/  HADD2.F32 R101, -RZ, R143.H1_H1 ;  /* 0x3000008fff657230 */ /* 0x000fe40000004100 */
[C---:B------:R-:W-:Y:S01]  /*9100*/  FFMA R24, R73.reuse, R97, R24 ;  /* 0x0000006149187223 */ /* 0x040fe20000000018 */
[C---:B------:R-:W-:Y:S01]  /*9110*/  FFMA R25, R73.reuse, R98, R25 ;  /* 0x0000006249197223 */ /* 0x040fe20000000019 */
[C---:B------:R-:W-:Y:S01]  /*9120*/  FFMA R26, R73.reuse, R99, R26 ;  /* 0x00000063491a7223 */ /* 0x040fe2000000001a */
[----:B------:R-:W-:Y:S01]  /*9130*/  F2FP.F16.E4M3.UNPACK_B R148, R148.H1 ;  /* 0x00000094ff94723e */ /* 0x000fe200030006ff */
[C---:B------:R-:W-:Y:S01]  /*9140*/  FFMA R27, R73.reuse, R100, R27 ;  /* 0x00000064491b7223 */ /* 0x040fe2000000001b */
[----:B------:R-:W-:Y:S01]  /*9150*/  F2FP.SATFINITE.E4M3.F32.PACK_AB_MERGE_C R6, R24, R23, RZ ;  /* 0x000000171806723e */ /* 0x000fe200048070ff */
[C---:B------:R-:W-:Y:S01]  /*9160*/  FMUL R34, R70.reuse, R41 ;  /* 0x0000002946227220 */ /* 0x040fe20000400000 */
[C---:B------:R-:W-:Y:S01]  /*9170*/  FMUL R41, R70.reuse, R48 ;  /* 0x0000003046297220 */ /* 0x040fe20000400000 */
[----:B------:R-:W-:Y:S01]  /*9180*/  FMUL R28, R70, R35 ;  /* 0x00000023461c7220 */ /* 0x000fe20000400000 */
[----:B------:R-:W-:Y:S01]  /*9190*/  F2FP.F16.E4M3.UNPACK_B R149, R149.H1 ;  /* 0x00000095ff95723e */ /* 0x000fe200030006ff */
[--C-:B------:R-:W-:Y:S01]  /*91a0*/  HADD2.F32 R104, -RZ, R144.reuse.H0_H0 ;  /* 0x20000090ff687230 */ /* 0x100fe20000004100 */
[----:B------:R-:W-:Y:S01]  /*91b0*/  F2FP.SATFINITE.E4M3.F32.PACK_AB_MERGE_C R6, R22, R21, R6 ;  /* 0x000000151606723e */ /* 0x000fe20004807006 */
[C---:B------:R-:W-:Y:S01]  /*91c0*/  FFMA R28, R73.reuse, R101, R28 ;  /* 0x00000065491c7223 */ /* 0x040fe2000000001c */
[C---:B------:R-:W-:Y:S01]  /*91d0*/  FFMA R29, R73.reuse, R102, R29 ;  /* 0x00000066491d7223 */ /* 0x040fe2000000001d */
[C---:B------:R-:W-:Y:S01]  /*91e0*/  FFMA R30, R73.reuse, R103, R30 ;  /* 0x00000067491e7223 */ /* 0x040fe2000000001e */
[----:B------:R-:W-:Y:S02]  /*91f0*/  HADD2.F32 R105, -RZ, R144.H1_H1 ;  /* 0x30000090ff697230 */ /* 0x000fe40000004100 */
[C---:B------:R-:W-:Y:S01]  /*9200*/  FMUL R31, R70.reuse, R38 ;  /* 0x00000026461f7220 */ /* 0x040fe20000400000 */
[----:B------:R-:W-:Y:S01]  /*9210*/  F2FP.F16.E4M3.UNPACK_B R150, R150.H1 ;  /* 0x00000096ff96723e */ /* 0x000fe200030006ff */
[C---:B------:R-:W-:Y:S01]  /*9220*/  FMUL R38, R70.reuse, R45 ;  /* 0x0000002d46267220 */ /* 0x040fe20000400000 */
[C---:B------:R-:W-:Y:S01]  /*9230*/  FMUL R45, R70.reuse, R52 ;  /* 0x00000034462d7220 */ /* 0x040fe20000400000 */
[----:B------:R-:W-:Y:S01]  /*9240*/  F2FP.F16.E4M3.UNPACK_B R151, R151.H1 ;  /* 0x00000097ff97723e */ /* 0x000fe200030006ff */
[----:B------:R-:W-:Y:S01]  /*9250*/  FFMA R31, R73, R104, R31 ;  /* 0x00000068491f7223 */ /* 0x000fe2000000001f */
[----:B------:R-:W-:Y:S01]  /*9260*/  FMUL R52, R70, R59 ;  /* 0x0000003b46347220 */ /* 0x000fe20000400000 */
[----:B------:R-:W-:Y:S01]  /*9270*/  IADD3 R68, PT, PT, R68, 0x1, RZ ;  /* 0x0000000144447810 */ /* 0x000fe20007ffe0ff */
[C---:B------:R-:W-:Y:S01]  /*9280*/  FMUL R59, R70.reuse, R66 ;  /* 0x00000042463b7220 */ /* 0x040fe20000400000 */
[----:B------:R-:W-:Y:S01]  /*9290*/  F2FP.SATFINITE.E4M3.F32.PACK_AB_MERGE_C R66, R13, R12, R14 ;  /* 0x0000000c0d42723e */ /* 0x000fe2000480700e */
[C---:B------:R-:W-:Y:S01]  /*92a0*/  FMUL R32, R70.reuse, R39 ;  /* 0x0000002746207220 */ /* 0x040fe20000400000 */
[--C-:B------:R-:W-:Y:S02]  /*92b0*/  HADD2.F32 R108, -RZ, R145.reuse.H0_H0 ;  /* 0x20000091ff6c7230 */ /* 0x100fe40000004100 */
[C---:B------:R-:W-:Y:S01]  /*92c0*/  FMUL R35, R70.reuse, R42 ;  /* 0x0000002a46237220 */ /* 0x040fe20000400000 */
[----:B------:R-:W-:Y:S02]  /*92d0*/  HADD2.F32 R109, -RZ, R145.H1_H1 ;  /* 0x30000091ff6d7230 */ /* 0x000fe40000004100 */
[C---:B------:R-:W-:Y:S01]  /*92e0*/  FFMA R32, R73.reuse, R105, R32 ;  /* 0x0000006949207223 */ /* 0x040fe20000000020 */
[----:B------:R-:W-:Y:S01]  /*92f0*/  FMUL R36, R70, R43 ;  /* 0x0000002b46247220 */ /* 0x000fe20000400000 */
[C---:B------:R-:W-:Y:S01]  /*9300*/  FFMA R33, R73.reuse, R106, R33 ;  /* 0x0000006a49217223 */ /* 0x040fe20000000021 */
[C---:B------:R-:W-:Y:S01]  /*9310*/  FFMA R34, R73.reuse, R107, R34 ;  /* 0x0000006b49227223 */ /* 0x040fe20000000022 */
[--C-:B------:R-:W-:Y:S01]  /*9320*/  HADD2.F32 R112, -RZ, R146.reuse.H0_H0 ;  /* 0x20000092ff707230 */ /* 0x100fe20000004100 */
[----:B------:R-:W-:Y:S01]  /*9330*/  F2FP.SATFINITE.E4M3.F32.PACK_AB_MERGE_C R32, R32, R31, RZ ;  /* 0x0000001f2020723e */ /* 0x000fe200048070ff */
[C---:B------:R-:W-:Y:S01]  /*9340*/  FFMA R35, R73.reuse, R108, R35 ;  /* 0x0000006c49237223 */ /* 0x040fe20000000023 */
[----:B------:R-:W-:Y:S02]  /*9350*/  HADD2.F32 R113, -RZ, R146.H1_H1 ;  /* 0x30000092ff717230 */ /* 0x000fe40000004100 */
[----:B------:R-:W-:Y:S01]  /*9360*/  FMUL R39, R70, R46 ;  /* 0x0000002e46277220 */ /* 0x000fe20000400000 */
[----:B------:R-:W-:Y:S01]  /*9370*/  F2FP.SATFINITE.E4M3.F32.PACK_AB_MERGE_C R32, R30, R29, R32 ;  /* 0x0000001d1e20723e */ /* 0x000fe20004807020 */
[C---:B------:R-:W-:Y:S01]  /*9380*/  FFMA R36, R73.reuse, R109, R36 ;  /* 0x0000006d49247223 */ /* 0x040fe20000000024 */
[C---:B------:R-:W-:Y:S01]  /*9390*/  FMUL R40, R70.reuse, R47 ;  /* 0x0000002f46287220 */ /* 0x040fe20000400000 */
[C---:B------:R-:W-:Y:S01]  /*93a0*/  FFMA R37, R73.reuse, R110, R37 ;  /* 0x0000006e49257223 */ /* 0x040fe20000000025 */
[C---:B------:R-:W-:Y:S01]  /*93b0*/  FFMA R38, R73.reuse, R111, R38 ;  /* 0x0000006f49267223 */ /* 0x040fe20000000026 */
[C---:B------:R-:W-:Y:S01]  /*93c0*/  FMUL R42, R70.reuse, R49 ;  /* 0x00000031462a7220 */ /* 0x040fe20000400000 */
[--C-:B------:R-:W-:Y:S02]  /*93d0*/  HADD2.F32 R116, -RZ, R147.reuse.H0_H0 ;  /* 0x20000093ff747230 */ /* 0x100fe40000004100 */
[C---:B------:R-:W-:Y:S01]  /*93e0*/  FFMA R39, R73.reuse, R112, R39 ;  /* 0x0000007049277223 */ /* 0x040fe20000000027 */
[----:B------:R-:W-:Y:S02]  /*93f0*/  HADD2.F32 R117, -RZ, R147.H1_H1 ;  /* 0x30000093ff757230 */ /* 0x000fe40000004100 */
[C---:B------:R-:W-:Y:S01]  /*9400*/  FMUL R43, R70.reuse, R50 ;  /* 0x00000032462b7220 */ /* 0x040fe20000400000 */
[C---:B------:R-:W-:Y:S01]  /*9410*/  FFMA R40, R73.reuse, R113, R40 ;  /* 0x0000007149287223 */ /* 0x040fe20000000028 */
[C---:B------:R-:W-:Y:S01]  /*9420*/  FMUL R44, R70.reuse, R51 ;  /* 0x00000033462c7220 */ /* 0x040fe20000400000 */
[C---:B------:R-:W-:Y:S01]  /*9430*/  FFMA R41, R73.reuse, R114, R41 ;  /* 0x0000007249297223 */ /* 0x040fe20000000029 */
[C---:B------:R-:W-:Y:S01]  /*9440*/  FMUL R50, R70.reuse, R57 ;  /* 0x0000003946327220 */ /* 0x040fe20000400000 */
[C---:B------:R-:W-:Y:S01]  /*9450*/  FMUL R57, R70.reuse, R64 ;  /* 0x0000004046397220 */ /* 0x040fe20000400000 */
[----:B------:R-:W-:Y:S01]  /*9460*/  FFMA R42, R73, R115, R42 ;  /* 0x00000073492a7223 */ /* 0x000fe2000000002a */
[C---:B------:R-:W-:Y:S01]  /*9470*/  FMUL R46, R70.reuse, R53 ;  /* 0x00000035462e7220 */ /* 0x040fe20000400000 */
[--C-:B------:R-:W-:Y:S01]  /*9480*/  HADD2.F32 R120, -RZ, R148.reuse.H0_H0 ;  /* 0x20000094ff787230 */ /* 0x100fe20000004100 */
[----:B------:R-:W-:Y:S01]  /*9490*/  F2FP.SATFINITE.E4M3.F32.PACK_AB_MERGE_C R64, R5, R4, R76 ;  /* 0x000000040540723e */ /* 0x000fe2000480704c */
[C---:B------:R-:W-:Y:S01]  /*94a0*/  FMUL R51, R70.reuse, R58 ;  /* 0x0000003a46337220 */ /* 0x040fe20000400000 */
[C---:B------:R-:W-:Y:S01]  /*94b0*/  FMUL R53, R70.reuse, R60 ;  /* 0x0000003c46357220 */ /* 0x040fe20000400000 */
[C---:B------:R-:W-:Y:S01]  /*94c0*/  FFMA R43, R73.reuse, R116, R43 ;  /* 0x00000074492b7223 */ /* 0x040fe2000000002b */
[----:B------:R-:W-:Y:S02]  /*94d0*/  HADD2.F32 R121, -RZ, R148.H1_H1 ;  /* 0x30000094ff797230 */ /* 0x000fe40000004100 */
[C---:B------:R-:W-:Y:S01]  /*94e0*/  FMUL R47, R70.reuse, R54 ;  /* 0x00000036462f7220 */ /* 0x040fe20000400000 */
[C---:B------:R-:W-:Y:S01]  /*94f0*/  FMUL R58, R70.reuse, R65 ;  /* 0x00000041463a7220 */ /* 0x040fe20000400000 */
[----:B------:R-:W-:Y:S01]  /*9500*/  FMUL R60, R70, R67 ;  /* 0x00000043463c7220 */ /* 0x000fe20000400000 */
[----:B------:R-:W-:Y:S01]  /*9510*/  F2FP.SATFINITE.E4M3.F32.PACK_AB_MERGE_C R5, R20, R11, RZ ;  /* 0x0000000b1405723e */ /* 0x000fe200048070ff */
[----:B------:R-:W-:Y:S01]  /*9520*/  FFMA R44, R73, R117, R44 ;  /* 0x00000075492c7223 */ /* 0x000fe2000000002c */
[C---:B------:R-:W-:Y:S01]  /*9530*/  FMUL R48, R70.reuse, R55 ;  /* 0x0000003746307220 */ /* 0x040fe20000400000 */
[----:B------:R-:W-:Y:S01]  /*9540*/  F2FP.SATFINITE.E4M3.F32.PACK_AB_MERGE_C R65, R9, R8, R78 ;  /* 0x000000080941723e */ /* 0x000fe2000480704e */
[----:B------:R-:W-:Y:S01]  /*9550*/  FFMA R45, R73, R118, R45 ;  /* 0x00000076492d7223 */ /* 0x000fe2000000002d */
[----:B------:R-:W-:Y:S01]  /*9560*/  F2FP.SATFINITE.E4M3.F32.PACK_AB_MERGE_C R67, R17, R16, R18 ;  /* 0x000000101143723e */ /* 0x000fe20004807012 */
[----:B------:R-:W-:Y:S01]  /*9570*/  FMUL R49, R70, R56 ;  /* 0x0000003846317220 */ /* 0x000fe20000400000 */
[C---:B------:R-:W-:Y:S01]  /*9580*/  FFMA R46, R73.reuse, R119, R46 ;  /* 0x00000077492e7223 */ /* 0x040fe2000000002e */
[--C-:B------:R-:W-:Y:S02]  /*9590*/  HADD2.F32 R124, -RZ, R149.reuse.H0_H0 ;  /* 0x20000095ff7c7230 */ /* 0x100fe40000004100 */
[C---:B------:R-:W-:Y:S01]  /*95a0*/  FFMA R47, R73.reuse, R120, R47 ;  /* 0x00000078492f7223 */ /* 0x040fe2000000002f */
[----:B------:R1:W-:Y:S01]  /*95b0*/  STS.128 [R165+UR49+0x6400], R64 ;  /* 0x00640040a5007988 */ /* 0x0003e20008000c31 */
[----:B------:R-:W-:Y:S01]  /*95c0*/  HADD2.F32 R125, -RZ, R149.H1_H1 ;  /* 0x30000095ff7d7230 */ /* 0x000fe20000004100 */
[----:B------:R-:W-:Y:S01]  /*95d0*/  F2FP.SATFINITE.E4M3.F32.PACK_AB_MERGE_C R5, R10, R7, R5 ;  /* 0x000000070a05723e */ /* 0x000fe20004807005 */
[C---:B------:R-:W-:Y:S01]  /*95e0*/  FFMA R48, R73.reuse, R121, R48 ;  /* 0x0000007949307223 */ /* 0x040fe20000000030 */
[----:B------:R-:W-:Y:S01]  /*95f0*/  F2FP.SATFINITE.E4M3.F32.PACK_AB_MERGE_C R7, R28, R27, RZ ;  /* 0x0000001b1c07723e */ /* 0x000fe200048070ff */
        /* <DEDUP_REMOVED lines=8> */
[----:B------:R-:W-:Y:S01]  /*9680*/  FMUL R56, R70, R63 ;  /* 0x0000003f46387220 */ /* 0x000fe20000400000 */
[----:B------:R-:W-:Y:S01]  /*9690*/  F2FP.SATFINITE.E4M3.F32.PACK_AB_MERGE_C R4, R2, R0, R3 ;  /* 0x000000000204723e */ /* 0x000fe20004807003 */
[C---:B------:R-:W-:Y:S01]  /*96a0*/  FFMA R53, R73.reuse, R126, R53 ;  /* 0x0000007e49357223 */ /* 0x040fe20000000035 */
[----:B------:R-:W-:Y:S01]  /*96b0*/  F2FP.SATFINITE.E4M3.F32.PACK_AB_MERGE_C R7, R26, R25, R7 ;  /* 0x000000191a07723e */ /* 0x000fe20004807007 */
[C---:B------:R-:W-:Y:S01]  /*96c0*/  FFMA R54, R73.reuse, R127, R54 ;  /* 0x0000007f49367223 */ /* 0x040fe20000000036 */
[--C-:B------:R-:W-:Y:S02]  /*96d0*/  HADD2.F32 R74, -RZ, R151.reuse.H0_H0 ;  /* 0x20000097ff4a7230 */ /* 0x100fe40000004100 */
[C---:B------:R-:W-:Y:S01]  /*96e0*/  FFMA R55, R73.reuse, R128, R55 ;  /* 0x0000008049377223 */ /* 0x040fe20000000037 */
[----:B------:R-:W-:Y:S01]  /*96f0*/  HADD2.F32 R131, -RZ, R151.H1_H1 ;  /* 0x30000097ff837230 */ /* 0x000fe20000004100 */
[----:B------:R1:W-:Y:S01]  /*9700*/  STS.128 [R190+0x6010], R4 ;  /* 0x00601004be007388 */ /* 0x0003e20000000c00 */
[----:B------:R-:W-:Y:S01]  /*9710*/  F2FP.SATFINITE.E4M3.F32.PACK_AB_MERGE_C R35, R36, R35, RZ ;  /* 0x000000232423723e */ /* 0x000fe200048070ff */
[C---:B------:R-:W-:Y:S01]  /*9720*/  FFMA R56, R73.reuse, R129, R56 ;  /* 0x0000008149387223 */ /* 0x040fe20000000038 */
[----:B------:R-:W-:Y:S01]  /*9730*/  F2FP.SATFINITE.E4M3.F32.PACK_AB_MERGE_C R39, R40, R39, RZ ;  /* 0x000000272827723e */ /* 0x000fe200048070ff */
[C---:B------:R-:W-:Y:S01]  /*9740*/  FFMA R57, R73.reuse, R72, R57 ;  /* 0x0000004849397223 */ /* 0x040fe20000000039 */
[----:B------:R-:W-:Y:S01]  /*9750*/  F2FP.SATFINITE.E4M3.F32.PACK_AB_MERGE_C R43, R44, R43, RZ ;  /* 0x0000002b2c2b723e */ /* 0x000fe200048070ff */
[C---:B------:R-:W-:Y:S01]  /*9760*/  FFMA R58, R73.reuse, R75, R58 ;  /* 0x0000004b493a7223 */ /* 0x040fe2000000003a */
[C---:B------:R-:W-:Y:S01]  /*9770*/  FFMA R59, R73.reuse, R74, R59 ;  /* 0x0000004a493b7223 */ /* 0x040fe2000000003b */
[----:B------:R-:W-:Y:S01]  /*9780*/  F2FP.SATFINITE.E4M3.F32.PACK_AB_MERGE_C R33, R34, R33, R35 ;  /* 0x000000212221723e */ /* 0x000fe20004807023 */
        /* <DEDUP_REMOVED lines=11> */
[----:B------:R-:W-:Y:S05]  /*9840*/  F2FP.SATFINITE.E4M3.F32.PACK_AB_MERGE_C R51, R58, R57, R59 ;  /* 0x000000393a33723e */ /* 0x000fea000480703b */
        /* <DEDUP_REMOVED lines=13> */
[----:B------:R-:W-:Y:S01]  /*9920*/  R2UR UR12, R186 ;  /* 0x00000000ba0c72ca */ /* 0x000fe200000e0000 */
[----:B------:R-:W-:Y:S01]  /*9930*/  UIADD3 UR8, UPT, UPT, UR49, 0x6400, URZ ;  /* 0x0000640031087890 */ /* 0x000fe2000fffe0ff */
[----:B------:R-:W-:Y:S01]  /*9940*/  R2UR UR13, R187 ;  /* 0x00000000bb0d72ca */ /* 0x000fe200000e0000 */
[----:B--2---:R-:W-:Y:S04]  /*9950*/  UIADD3 UR4, UP0, UPT, UR6, 0x780, URZ ;  /* 0x0000078006047890 */ /* 0x004fe8000ff1e0ff */
[----:B------:R-:W-:Y:S09]  /*9960*/  UIADD3.X UR5, UPT, UPT, URZ, UR7, URZ, UP0, !UPT ;  /* 0x00000007ff057290 */ /* 0x000ff200087fe4ff */
[----:B------:R2:W-:Y:S01]  /*9970*/  UTMASTG.5D.IM2COL [UR8], [UR4] ;  /* 0x00000008040073b5 */ /* 0x0005e20008060000 */
[----:B------:R0:W-:Y:S01]  /*9980*/  UTMACMDFLUSH ;  /* 0x00000000000079b7 */ /* 0x0001e20000000000 */
[----:B--2---:R-:W-:Y:S04]  /*9990*/  DEPBAR.LE SB0, 0x1 ;  /* 0x000080400000791a */ /* 0x004fe80000000000 */
.L_x_117:
[----:B------:R-:W-:Y:S05]  /*99a0*/  BSYNC.RECONVERGENT B0 ;  /* 0x0000000000007941 */ /* 0x000fea0003800200 */
.L_x_116:
[----:B------:R-:W-:Y:S01]  /*99b0*/  R2UR UR5, R135 ;  /* 0x00000000870572ca */ /* 0x000fe200000e0000 */
[----:B------:R-:W-:Y:S01]  /*99c0*/  BAR.SYNC.DEFER_BLOCKING 0x1, 0x80 ;  /* 0x0042000000007b1d */ /* 0x000fe20000010000 */
[----:B------:R-:W-:Y:S01]  /*99d0*/  R2UR UR4, R160 ;  /* 0x00000000a00472ca */ /* 0x000fe200000e0000 */
[----:B------:R-:W-:Y:S01]  /*99e0*/  UISETP.NE.AND UP0, UPT, UR52, URZ, UPT ;  /* 0x000000ff3400728c */ /* 0x000fe2000bf05270 */
[C---:B------:R-:W-:Y:S02]  /*99f0*/  ISETP.NE.AND P0, PT, R68.reuse, 0x2, PT ;  /* 0x000000024400780c */ /* 0x040fe40003f05270 */
[----:B------:R-:W-:Y:S02]  /*9a00*/  LOP3.LUT R163, R163, 0x1, RZ, 0x3c, !PT ;  /* 0x00000001a3a37812 */ /* 0x000fe400078e3cff */
[----:B------:R-:W-:Y:S02]  /*9a10*/  SEL R3, RZ, 0x1, P0 ;  /* 0x00000001ff037807 */ /* 0x000fe40000000000 */
[----:B------:R-:W-:Y:S02]  /*9a20*/  SEL R68, R68, RZ, P0 ;  /* 0x000000ff44447207 */ /* 0x000fe40000000000 */
[----:B------:R-:W-:Y:S01]  /*9a30*/  LOP3.LUT R164, R164, R3, RZ, 0x3c, !PT ;  /* 0x00000003a4a47212 */ /* 0x000fe200078e3cff */
[----:B------:R-:W-:Y:S02]  /*9a40*/  UIADD3 UR24, UPT, UPT, UR36, UR5, URZ ;  /* 0x0000000524187290 */ /* 0x000fe4000fffe0ff */
[----:B------:R-:W-:Y:S01]  /*9a50*/  UIADD3 UR50, UPT, UPT, UR37, UR4, URZ ;  /* 0x0000000425327290 */ /* 0x000fe2000fffe0ff */
[----:B------:R-:W-:Y:S01]  /*9a60*/  UMOV UR51, UR61 ;  /* 0x0000003d00337c82 */ /* 0x000fe20008000000 */
[----:B------:R-:W-:Y:S10]  /*9a70*/  BRA.U UP0, `(.L_x_118) ;  /* 0xffffffc100c87547 */ /* 0x000ff4000b83ffff */
[----:B------:R-:W-:Y:S05]  /*9a80*/  EXIT ;  /* 0x000000000000794d */ /* 0x000fea0003800000 */
.L_x_20:
[----:B------:R-:W-:Y:S07]  /*9a90*/  MOV R0, UR9 ;  /* 0x0000000900007c02 */ /* 0x000fee0008000f00 */
.L_x_119:
[----:B--2---:R2:W3:Y:S02]  /*9aa0*/  SYNCS.PHASECHK.TRANS64.TRYWAIT P0, [R0+URZ+0xc0], R5 ;  /* 0x0000c005000075a7 */ /* 0x0044e400080011ff */
[----:B---3--:R-:W-:Y:S05]  /*9ab0*/  @!P0 NANOSLEEP.SYNCS 0x989680 ;  /* 0x009896800000895d */ /* 0x008fea0003900000 */
[----:B------:R-:W3:Y:S02]  /*9ac0*/  @!P0 SYNCS.PHASECHK.TRANS64 P0, [R0+URZ+0xc0], R5 ;  /* 0x0000c005000085a7 */ /* 0x000ee400080010ff */
[----:B---3--:R-:W-:Y:S05]  /*9ad0*/  @!P0 BRA `(.L_x_119) ;  /* 0xfffffffc00f08947 */ /* 0x008fea000383ffff */
[----:B------:R-:W-:Y:S05]  /*9ae0*/  BRA `(.L_x_19) ;  /* 0xffffff7c00fc7947 */ /* 0x000fea000383ffff */
.L_x_26:
[----:B------:R-:W-:Y:S07]  /*9af0*/  MOV R0, UR9 ;  /* 0x0000000900007c02 */ /* 0x000fee0008000f00 */
.L_x_120:
[----:B--2---:R2:W4:Y:S02]  /*9b00*/  SYNCS.PHASECHK.TRANS64.TRYWAIT P0, [R0+URZ+0xc0], R5 ;  /* 0x0000c005000075a7 */ /* 0x00452400080011ff */
[----:B----4-:R-:W-:Y:S05]  /*9b10*/  @!P0 NANOSLEEP.SYNCS 0x989680 ;  /* 0x009896800000895d */ /* 0x010fea0003900000 */
[----:B------:R-:W4:Y:S02]  /*9b20*/  @!P0 SYNCS.PHASECHK.TRANS64 P0, [R0+URZ+0xc0], R5 ;  /* 0x0000c005000085a7 */ /* 0x000f2400080010ff */
[----:B----4-:R-:W-:Y:S05]  /*9b30*/  @!P0 BRA `(.L_x_120) ;  /* 0xfffffffc00f08947 */ /* 0x010fea000383ffff */
[----:B------:R-:W-:Y:S05]  /*9b40*/  BRA `(.L_x_25) ;  /* 0xffffff8400887947 */ /* 0x000fea000383ffff */
.L_x_30:
[----:B------:R-:W-:-:S07]  /*9b50*/  MOV R0, UR36 ;  /* 0x0000002400007c02 */ /* 0x000fce0008000f00 */
.L_x_121:
[----:B-1----:R1:W2:Y:S02]  /*9b60*/  SYNCS.PHASECHK.TRANS64.TRYWAIT P0, [R0+URZ+0x1b0], R3 ;  /* 0x0001b003000075a7 */ /* 0x0022a400080011ff */
[----:B--2---:R-:W-:Y:S05]  /*9b70*/  @!P0 NANOSLEEP.SYNCS 0x989680 ;  /* 0x009896800000895d */ /* 0x004fea0003900000 */
[----:B------:R-:W2:Y:S02]  /*9b80*/  @!P0 SYNCS.PHASECHK.TRANS64 P0, [R0+URZ+0x1b0], R3 ;  /* 0x0001b003000085a7 */ /* 0x000ea400080010ff */
[----:B--2---:R-:W-:Y:S05]  /*9b90*/  @!P0 BRA `(.L_x_121) ;  /* 0xfffffffc00f08947 */ /* 0x004fea000383ffff */
[----:B------:R-:W-:Y:S05]  /*9ba0*/  BRA `(.L_x_122) ;  /* 0xffffff8800547947 */ /* 0x000fea000383ffff */
.L_x_34:
[----:B------:R-:W-:-:S07]  /*9bb0*/  MOV R0, UR4 ;  /* 0x0000000400007c02 */ /* 0x000fce0008000f00 */
.L_x_123:
[----:B-1----:R1:W2:Y:S02]  /*9bc0*/  SYNCS.PHASECHK.TRANS64.TRYWAIT P0, [R0+URZ], R3 ;  /* 0x00000003000075a7 */ /* 0x0022a400080011ff */
[----:B--2---:R-:W-:Y:S05]  /*9bd0*/  @!P0 NANOSLEEP.SYNCS 0x989680 ;  /* 0x009896800000895d */ /* 0x004fea0003900000 */
[----:B------:R-:W2:Y:S02]  /*9be0*/  @!P0 SYNCS.PHASECHK.TRANS64 P0, [R0+URZ], R3 ;  /* 0x00000003000085a7 */ /* 0x000ea400080010ff */
[----:B--2---:R-:W-:Y:S05]  /*9bf0*/  @!P0 BRA `(.L_x_123) ;  /* 0xfffffffc00f08947 */ /* 0x004fea000383ffff */
[----:B------:R-:W-:Y:S05]  /*9c00*/  BRA `(.L_x_124) ;  /* 0xffffff8c00ec7947 */ /* 0x000fea000383ffff */
.L_x_35:
[----:B------:R-:W-:-:S07]  /*9c10*/  MOV R0, UR5 ;  /* 0x0000000500007c02 */ /* 0x000fce0008000f00 */
.L_x_125:
[----:B-1----:R1:W2:Y:S02]  /*9c20*/  SYNCS.PHASECHK.TRANS64.TRYWAIT P0, [R0+URZ], R3 ;  /* 0x00000003000075a7 */ /* 0x0022a400080011ff */
[----:B--2---:R-:W-:Y:S05]  /*9c30*/  @!P0 NANOSLEEP.SYNCS 0x989680 ;  /* 0x009896800000895d */ /* 0x004fea0003900000 */
[----:B------:R-:W2:Y:S02]  /*9c40*/  @!P0 SYNCS.PHASECHK.TRANS64 P0, [R0+URZ], R3 ;  /* 0x00000003000085a7 */ /* 0x000ea400080010ff */
[----:B--2---:R-:W-:Y:S05]  /*9c50*/  @!P0 BRA `(.L_x_125) ;  /* 0xfffffffc00f08947 */ /* 0x004fea000383ffff */
[----:B------:R-:W-:Y:S05]  /*9c60*/  BRA `(.L_x_126) ;  /* 0xffffff8c00fc7947 */ /* 0x000fea000383ffff */
.L_x_36:
[----:B------:R-:W-:-:S07]  /*9c70*/  MOV R0, UR5 ;  /* 0x0000000500007c02 */ /* 0x000fce0008000f00 */
.L_x_127:
[----:B-1----:R1:W2:Y:S02]  /*9c80*/  SYNCS.PHASECHK.TRANS64.TRYWAIT P0, [R0+URZ], R3 ;  /* 0x00000003000075a7 */ /* 0x0022a400080011ff */
[----:B--2---:R-:W-:Y:S05]  /*9c90*/  @!P0 NANOSLEEP.SYNCS 0x989680 ;  /* 0x009896800000895d */ /* 0x004fea0003900000 */
[----:B------:R-:W2:Y:S02]  /*9ca0*/  @!P0 SYNCS.PHASECHK.TRANS64 P0, [R0+URZ], R3 ;  /* 0x00000003000085a7 */ /* 0x000ea400080010ff */
[----:B--2---:R-:W-:Y:S05]  /*9cb0*/  @!P0 BRA `(.L_x_127) ;  /* 0xfffffffc00f08947 */ /* 0x004fea000383ffff */
[----:B------:R-:W-:Y:S05]  /*9cc0*/  BRA `(.L_x_128) ;  /* 0xffffff90000c7947 */ /* 0x000fea000383ffff */
.L_x_37:
[----:B------:R-:W-:-:S07]  /*9cd0*/  MOV R0, UR5 ;  /* 0x0000000500007c02 */ /* 0x000fce0008000f00 */
.L_x_129:
[----:B-1----:R1:W2:Y:S02]  /*9ce0*/  SYNCS.PHASECHK.TRANS64.TRYWAIT P0, [R0+URZ], R3 ;  /* 0x00000003000075a7 */ /* 0x0022a400080011ff */
[----:B--2---:R-:W-:Y:S05]  /*9cf0*/  @!P0 NANOSLEEP.SYNCS 0x989680 ;  /* 0x009896800000895d */ /* 0x004fea0003900000 */
[----:B------:R-:W2:Y:S02]  /*9d00*/  @!P0 SYNCS.PHASECHK.TRANS64 P0, [R0+URZ], R3 ;  /* 0x00000003000085a7 */ /* 0x000ea400080010ff */
[----:B--2---:R-:W-:Y:S05]  /*9d10*/  @!P0 BRA `(.L_x_129) ;  /* 0xfffffffc00f08947 */ /* 0x004fea000383ffff */
[----:B------:R-:W-:Y:S05]  /*9d20*/  BRA `(.L_x_130) ;  /* 0xffffff90001c7947 */ /* 0x000fea000383ffff */
.L_x_38:
[----:B------:R-:W-:-:S07]  /*9d30*/  MOV R0, UR5 ;  /* 0x0000000500007c02 */ /* 0x000fce0008000f00 */
.L_x_131:
[----:B-1----:R1:W2:Y:S02]  /*9d40*/  SYNCS.PHASECHK.TRANS64.TRYWAIT P0, [R0+URZ], R3 ;  /* 0x00000003000075a7 */ /* 0x0022a400080011ff */
[----:B--2---:R-:W-:Y:S05]  /*9d50*/  @!P0 NANOSLEEP.SYNCS 0x989680 ;  /* 0x009896800000895d */ /* 0x004fea0003900000 */
[----:B------:R-:W2:Y:S02]  /*9d60*/  @!P0 SYNCS.PHASECHK.TRANS64 P0, [R0+URZ], R3 ;  /* 0x00000003000085a7 */ /* 0x000ea400080010ff */
[----:B--2---:R-:W-:Y:S05]  /*9d70*/  @!P0 BRA `(.L_x_131) ;  /* 0xfffffffc00f08947 */ /* 0x004fea000383ffff */
[----:B------:R-:W-:Y:S05]  /*9d80*/  BRA `(.L_x_132) ;  /* 0xffffff90002c7947 */ /* 0x000fea000383ffff */
.L_x_39:
[----:B------:R-:W-:-:S07]  /*9d90*/  MOV R0, UR5 ;  /* 0x0000000500007c02 */ /* 0x000fce0008000f00 */
.L_x_133:
[----:B-1----:R1:W2:Y:S02]  /*9da0*/  SYNCS.PHASECHK.TRANS64.TRYWAIT P0, [R0+URZ], R3 ;  /* 0x00000003000075a7 */ /* 0x0022a400080011ff */
[----:B--2---:R-:W-:Y:S05]  /*9db0*/  @!P0 NANOSLEEP.SYNCS 0x989680 ;  /* 0x009896800000895d */ /* 0x004fea0003900000 */
[----:B------:R-:W2:Y:S02]  /*9dc0*/  @!P0 SYNCS.PHASECHK.TRANS64 P0, [R0+URZ], R3 ;  /* 0x00000003000085a7 */ /* 0x000ea400080010ff */
[----:B--2---:R-:W-:Y:S05]  /*9dd0*/  @!P0 BRA `(.L_x_133) ;  /* 0xfffffffc00f08947 */ /* 0x004fea000383ffff */
[----:B------:R-:W-:Y:S05]  /*9de0*/  BRA `(.L_x_134) ;  /* 0xffffff90003c7947 */ /* 0x000fea000383ffff */
.L_x_40:
[----:B------:R-:W-:-:S07]  /*9df0*/  MOV R0, UR5 ;  /* 0x0000000500007c02 */ /* 0x000fce0008000f00 */
.L_x_135:
[----:B-1----:R1:W2:Y:S02]  /*9e00*/  SYNCS.PHASECHK.TRANS64.TRYWAIT P0, [R0+URZ], R3 ;  /* 0x00000003000075a7 */ /* 0x0022a400080011ff */
[----:B--2---:R-:W-:Y:S05]  /*9e10*/  @!P0 NANOSLEEP.SYNCS 0x989680 ;  /* 0x009896800000895d */ /* 0x004fea0003900000 */
[----:B------:R-:W2:Y:S02]  /*9e20*/  @!P0 SYNCS.PHASECHK.TRANS64 P0, [R0+URZ], R3 ;  /* 0x00000003000085a7 */ /* 0x000ea400080010ff */
[----:B--2---:R-:W-:Y:S05]  /*9e30*/  @!P0 BRA `(.L_x_135) ;  /* 0xfffffffc00f08947 */ /* 0x004fea000383ffff */
[----:B------:R-:W-:Y:S05]  /*9e40*/  BRA `(.L_x_136) ;  /* 0xffffff90004c7947 */ /* 0x000fea000383ffff */
.L_x_41:
[----:B------:R-:W-:-:S07]  /*9e50*/  MOV R0, UR5 ;  /* 0x0000000500007c02 */ /* 0x000fce0008000f00 */
.L_x_137:
[----:B-1----:R1:W2:Y:S02]  /*9e60*/  SYNCS.PHASECHK.TRANS64.TRYWAIT P0, [R0+URZ], R3 ;  /* 0x00000003000075a7 */ /* 0x0022a400080011ff */
[----:B--2---:R-:W-:Y:S05]  /*9e70*/  @!P0 NANOSLEEP.SYNCS 0x989680 ;  /* 0x009896800000895d */ /* 0x004fea0003900000 */
[----:B------:R-:W2:Y:S02]  /*9e80*/  @!P0 SYNCS.PHASECHK.TRANS64 P0, [R0+URZ], R3 ;  /* 0x00000003000085a7 */ /* 0x000ea400080010ff */
[----:B--2---:R-:W-:Y:S05]  /*9e90*/  @!P0 BRA `(.L_x_137) ;  /* 0xfffffffc00f08947 */ /* 0x004fea000383ffff */
[----:B------:R-:W-:Y:S05]  /*9ea0*/  BRA `(.L_x_138) ;  /* 0xffffff90005c7947 */ /* 0x000fea000383ffff */
.L_x_42:
[----:B------:R-:W-:-:S07]  /*9eb0*/  MOV R0, UR5 ;  /* 0x0000000500007c02 */ /* 0x000fce0008000f00 */
.L_x_139:
[----:B-1----:R1:W2:Y:S02]  /*9ec0*/  SYNCS.PHASECHK.TRANS64.TRYWAIT P0, [R0+URZ], R3 ;  /* 0x00000003000075a7 */ /* 0x0022a400080011ff */
[----:B--2---:R-:W-:Y:S05]  /*9ed0*/  @!P0 NANOSLEEP.SYNCS 0x989680 ;  /* 0x009896800000895d */ /* 0x004fea0003900000 */
[----:B------:R-:W2:Y:S02]  /*9ee0*/  @!P0 SYNCS.PHASECHK.TRANS64 P0, [R0+URZ], R3 ;  /* 0x00000003000085a7 */ /* 0x000ea400080010ff */
[----:B--2---:R-:W-:Y:S05]  /*9ef0*/  @!P0 BRA `(.L_x_139) ;  /* 0xfffffffc00f08947 */ /* 0x004fea000383ffff */
[----:B------:R-:W-:Y:S05]  /*9f00*/  BRA `(.L_x_140) ;  /* 0xffffff90006c7947 */ /* 0x000fea000383ffff */
.L_x_43:
[----:B------:R-:W-:-:S07]  /*9f10*/  MOV R0, UR5 ;  /* 0x0000000500007c02 */ /* 0x000fce0008000f00 */
.L_x_141:
[----:B-1----:R1:W2:Y:S02]  /*9f20*/  SYNCS.PHASECHK.TRANS64.TRYWAIT P0, [R0+URZ], R3 ;  /* 0x00000003000075a7 */ /* 0x0022a400080011ff */
[----:B--2---:R-:W-:Y:S05]  /*9f30*/  @!P0 NANOSLEEP.SYNCS 0x989680 ;  /* 0x009896800000895d */ /* 0x004fea0003900000 */
[----:B------:R-:W2:Y:S02]  /*9f40*/  @!P0 SYNCS.PHASECHK.TRANS64 P0, [R0+URZ], R3 ;  /* 0x00000003000085a7 */ /* 0x000ea400080010ff */
[----:B--2---:R-:W-:Y:S05]  /*9f50*/  @!P0 BRA `(.L_x_141) ;  /* 0xfffffffc00f08947 */ /* 0x004fea000383ffff */
[----:B------:R-:W-:Y:S05]  /*9f60*/  BRA `(.L_x_142) ;  /* 0xffffff90007c7947 */ /* 0x000fea000383ffff */
.L_x_44:
[----:B------:R-:W-:-:S07]  /*9f70*/  MOV R0, UR5 ;  /* 0x0000000500007c02 */ /* 0x000fce0008000f00 */
.L_x_143:
[----:B-1----:R1:W2:Y:S02]  /*9f80*/  SYNCS.PHASECHK.TRANS64.TRYWAIT P0, [R0+URZ], R3 ;  /* 0x00000003000075a7 */ /* 0x0022a400080011ff */
[----:B--2---:R-:W-:Y:S05]  /*9f90*/  @!P0 NANOSLEEP.SYNCS 0x989680 ;  /* 0x009896800000895d */ /* 0x004fea0003900000 */
[----:B------:R-:W2:Y:S02]  /*9fa0*/  @!P0 SYNCS.PHASECHK.TRANS64 P0, [R0+URZ], R3 ;  /* 0x00000003000085a7 */ /* 0x000ea400080010ff */
[----:B--2---:R-:W-:Y:S05]  /*9fb0*/  @!P0 BRA `(.L_x_143) ;  /* 0xfffffffc00f08947 */ /* 0x004fea000383ffff */
[----:B------:R-:W-:Y:S05]  /*9fc0*/  BRA `(.L_x_144) ;  /* 0xffffff90008c7947 */ /* 0x000fea000383ffff */
.L_x_45:
[----:B------:R-:W-:-:S07]  /*9fd0*/  MOV R0, UR5 ;  /* 0x0000000500007c02 */ /* 0x000fce0008000f00 */
.L_x_145:
[----:B-1----:R1:W2:Y:S02]  /*9fe0*/  SYNCS.PHASECHK.TRANS64.TRYWAIT P0, [R0+URZ], R3 ;  /* 0x00000003000075a7 */ /* 0x0022a400080011ff */
[----:B--2---:R-:W-:Y:S05]  /*9ff0*/  @!P0 NANOSLEEP.SYNCS 0x989680 ;  /* 0x009896800000895d */ /* 0x004fea0003900000 */
[----:B------:R-:W2:Y:S02]  /*a000*/  @!P0 SYNCS.PHASECHK.TRANS64 P0, [R0+URZ], R3 ;  /* 0x00000003000085a7 */ /* 0x000ea400080010ff */
[----:B--2---:R-:W-:Y:S05]  /*a010*/  @!P0 BRA `(.L_x_145) ;  /* 0xfffffffc00f08947 */ /* 0x004fea000383ffff */
[----:B------:R-:W-:Y:S05]  /*a020*/  BRA `(.L_x_146) ;  /* 0xffffff90009c7947 */ /* 0x000fea000383ffff */
.L_x_46:
[----:B------:R-:W-:-:S07]  /*a030*/  MOV R0, UR5 ;  /* 0x0000000500007c02 */ /* 0x000fce0008000f00 */
.L_x_147:
[----:B-1----:R1:W2:Y:S02]  /*a040*/  SYNCS.PHASECHK.TRANS64.TRYWAIT P0, [R0+URZ], R3 ;  /* 0x00000003000075a7 */ /* 0x0022a400080011ff */
[----:B--2---:R-:W-:Y:S05]  /*a050*/  @!P0 NANOSLEEP.SYNCS 0x989680 ;  /* 0x009896800000895d */ /* 0x004fea0003900000 */
[----:B------:R-:W2:Y:S02]  /*a060*/  @!P0 SYNCS.PHASECHK.TRANS64 P0, [R0+URZ], R3 ;  /* 0x00000003000085a7 */ /* 0x000ea400080010ff */
[----:B--2---:R-:W-:Y:S05]  /*a070*/  @!P0 BRA `(.L_x_147) ;  /* 0xfffffffc00f08947 */ /* 0x004fea000383ffff */
[----:B------:R-:W-:Y:S05]  /*a080*/  BRA `(.L_x_148) ;  /* 0xffffff9000ac7947 */ /* 0x000fea000383ffff */
.L_x_47:
[----:B------:R-:W-:-:S07]  /*a090*/  MOV R0, UR5 ;  /* 0x0000000500007c02 */ /* 0x000fce0008000f00 */
.L_x_149:
[----:B-1----:R1:W2:Y:S02]  /*a0a0*/  SYNCS.PHASECHK.TRANS64.TRYWAIT P0, [R0+URZ], R3 ;  /* 0x00000003000075a7 */ /* 0x0022a400080011ff */
[----:B--2---:R-:W-:Y:S05]  /*a0b0*/  @!P0 NANOSLEEP.SYNCS 0x989680 ;  /* 0x009896800000895d */ /* 0x004fea0003900000 */
[----:B------:R-:W2:Y:S02]  /*a0c0*/  @!P0 SYNCS.PHASECHK.TRANS64 P0, [R0+URZ], R3 ;  /* 0x00000003000085a7 */ /* 0x000ea400080010ff */
[----:B--2---:R-:W-:Y:S05]  /*a0d0*/  @!P0 BRA `(.L_x_149) ;  /* 0xfffffffc00f08947 */ /* 0x004fea000383ffff */
[----:B------:R-:W-:Y:S05]  /*a0e0*/  BRA `(.L_x_150) ;  /* 0xffffff9000bc7947 */ /* 0x000fea000383ffff */
.L_x_48:
[----:B------:R-:W-:-:S07]  /*a0f0*/  MOV R0, UR5 ;  /* 0x0000000500007c02 */ /* 0x000fce0008000f00 */
.L_x_151:
[----:B-1----:R1:W2:Y:S02]  /*a100*/  SYNCS.PHASECHK.TRANS64.TRYWAIT P0, [R0+URZ], R3 ;  /* 0x00000003000075a7 */ /* 0x0022a400080011ff */
[----:B--2---:R-:W-:Y:S05]  /*a110*/  @!P0 NANOSLEEP.SYNCS 0x989680 ;  /* 0x009896800000895d */ /* 0x004fea0003900000 */
[----:B------:R-:W2:Y:S02]  /*a120*/  @!P0 SYNCS.PHASECHK.TRANS64 P0, [R0+URZ], R3 ;  /* 0x00000003000085a7 */ /* 0x000ea400080010ff */
[----:B--2---:R-:W-:Y:S05]  /*a130*/  @!P0 BRA `(.L_x_151) ;  /* 0xfffffffc00f08947 */ /* 0x004fea000383ffff */
[----:B------:R-:W-:Y:S05]  /*a140*/  BRA `(.L_x_152) ;  /* 0xffffff9000cc7947 */ /* 0x000fea000383ffff */
.L_x_49:
[----:B------:R-:W-:-:S07]  /*a150*/  MOV R0, UR5 ;  /* 0x0000000500007c02 */ /* 0x000fce0008000f00 */
.L_x_153:
[----:B-1----:R1:W2:Y:S02]  /*a160*/  SYNCS.PHASECHK.TRANS64.TRYWAIT P0, [R0+URZ], R3 ;  /* 0x00000003000075a7 */ /* 0x0022a400080011ff */
[----:B--2---:R-:W-:Y:S05]  /*a170*/  @!P0 NANOSLEEP.SYNCS 0x989680 ;  /* 0x009896800000895d */ /* 0x004fea0003900000 */
[----:B------:R-:W2:Y:S02]  /*a180*/  @!P0 SYNCS.PHASECHK.TRANS64 P0, [R0+URZ], R3 ;  /* 0x00000003000085a7 */ /* 0x000ea400080010ff */
[----:B--2---:R-:W-:Y:S05]  /*a190*/  @!P0 BRA `(.L_x_153) ;  /* 0xfffffffc00f08947 */ /* 0x004fea000383ffff */
[----:B------:R-:W-:Y:S05]  /*a1a0*/  BRA `(.L_x_154) ;  /* 0xffffff9000dc7947 */ /* 0x000fea000383ffff */
.L_x_50:
[----:B------:R-:W-:-:S07]  /*a1b0*/  MOV R0, UR5 ;  /* 0x0000000500007c02 */ /* 0x000fce0008000f00 */
.L_x_155:
[----:B-1----:R1:W2:Y:S02]  /*a1c0*/  SYNCS.PHASECHK.TRANS64.TRYWAIT P0, [R0+URZ], R3 ;  /* 0x00000003000075a7 */ /* 0x0022a400080011ff */
[----:B--2---:R-:W-:Y:S05]  /*a1d0*/  @!P0 NANOSLEEP.SYNCS 0x989680 ;  /* 0x009896800000895d */ /* 0x004fea0003900000 */
[----:B------:R-:W2:Y:S02]  /*a1e0*/  @!P0 SYNCS.PHASECHK.TRANS64 P0, [R0+URZ], R3 ;  /* 0x00000003000085a7 */ /* 0x000ea400080010ff */
[----:B--2---:R-:W-:Y:S05]  /*a1f0*/  @!P0 BRA `(.L_x_155) ;  /* 0xfffffffc00f08947 */ /* 0x004fea000383ffff */
[----:B------:R-:W-:Y:S05]  /*a200*/  BRA `(.L_x_156) ;  /* 0xffffff9000ec7947 */ /* 0x000fea000383ffff */
.L_x_51:
[----:B------:R-:W-:-:S07]  /*a210*/  MOV R0, UR5 ;  /* 0x0000000500007c02 */ /* 0x000fce0008000f00 */
.L_x_157:
[----:B-1----:R1:W2:Y:S02]  /*a220*/  SYNCS.PHASECHK.TRANS64.TRYWAIT P0, [R0+URZ], R3 ;  /* 0x00000003000075a7 */ /* 0x0022a400080011ff */
[----:B--2---:R-:W-:Y:S05]  /*a230*/  @!P0 NANOSLEEP.SYNCS 0x989680 ;  /* 0x009896800000895d */ /* 0x004fea0003900000 */
[----:B------:R-:W2:Y:S02]  /*a240*/  @!P0 SYNCS.PHASECHK.TRANS64 P0, [R0+URZ], R3 ;  /* 0x00000003000085a7 */ /* 0x000ea400080010ff */
[----:B--2---:R-:W-:Y:S05]  /*a250*/  @!P0 BRA `(.L_x_157) ;  /* 0xfffffffc00f08947 */ /* 0x004fea000383ffff */
[----:B------:R-:W-:Y:S05]  /*a260*/  BRA `(.L_x_158) ;  /* 0xffffff9000fc7947 */ /* 0x000fea000383ffff */
.L_x_52:
[----:B------:R-:W-:-:S07]  /*a270*/  MOV R0, UR5 ;  /* 0x0000000500007c02 */ /* 0x000fce0008000f00 */
.L_x_159:
[----:B-1----:R1:W2:Y:S02]  /*a280*/  SYNCS.PHASECHK.TRANS64.TRYWAIT P0, [R0+URZ], R3 ;  /* 0x00000003000075a7 */ /* 0x0022a400080011ff */
[----:B--2---:R-:W-:Y:S05]  /*a290*/  @!P0 NANOSLEEP.SYNCS 0x989680 ;  /* 0x009896800000895d */ /* 0x004fea0003900000 */
[----:B------:R-:W2:Y:S02]  /*a2a0*/  @!P0 SYNCS.PHASECHK.TRANS64 P0, [R0+URZ], R3 ;  /* 0x00000003000085a7 */ /* 0x000ea400080010ff */
[----:B--2---:R-:W-:Y:S05]  /*a2b0*/  @!P0 BRA `(.L_x_159) ;  /* 0xfffffffc00f08947 */ /* 0x004fea000383ffff */
[----:B------:R-:W-:Y:S05]  /*a2c0*/  BRA `(.L_x_160) ;  /* 0xffffff94000c7947 */ /* 0x000fea000383ffff */
.L_x_53:
[----:B------:R-:W-:-:S07]  /*a2d0*/  MOV R0, UR5 ;  /* 0x0000000500007c02 */ /* 0x000fce0008000f00 */
.L_x_161:
[----:B-1----:R1:W2:Y:S02]  /*a2e0*/  SYNCS.PHASECHK.TRANS64.TRYWAIT P0, [R0+URZ], R3 ;  /* 0x00000003000075a7 */ /* 0x0022a400080011ff */
[----:B--2---:R-:W-:Y:S05]  /*a2f0*/  @!P0 NANOSLEEP.SYNCS 0x989680 ;  /* 0x009896800000895d */ /* 0x004fea0003900000 */
[----:B------:R-:W2:Y:S02]  /*a300*/  @!P0 SYNCS.PHASECHK.TRANS64 P0, [R0+URZ], R3 ;  /* 0x00000003000085a7 */ /* 0x000ea400080010ff */
[----:B--2---:R-:W-:Y:S05]  /*a310*/  @!P0 BRA `(.L_x_161) ;  /* 0xfffffffc00f08947 */ /* 0x004fea000383ffff */
[----:B------:R-:W-:Y:S05]  /*a320*/  BRA `(.L_x_162) ;  /* 0xffffff94001c7947 */ /* 0x000fea000383ffff */
.L_x_54:
[----:B------:R-:W-:-:S07]  /*a330*/  MOV R0, UR5 ;  /* 0x0000000500007c02 */ /* 0x000fce0008000f00 */
.L_x_163:
[----:B-1----:R1:W2:Y:S02]  /*a340*/  SYNCS.PHASECHK.TRANS64.TRYWAIT P0, [R0+URZ], R3 ;  /* 0x00000003000075a7 */ /* 0x0022a400080011ff */
[----:B--2---:R-:W-:Y:S05]  /*a350*/  @!P0 NANOSLEEP.SYNCS 0x989680 ;  /* 0x009896800000895d */ /* 0x004fea0003900000 */
[----:B------:R-:W2:Y:S02]  /*a360*/  @!P0 SYNCS.PHASECHK.TRANS64 P0, [R0+URZ], R3 ;  /* 0x00000003000085a7 */ /* 0x000ea400080010ff */
[----:B--2---:R-:W-:Y:S05]  /*a370*/  @!P0 BRA `(.L_x_163) ;  /* 0xfffffffc00f08947 */ /* 0x004fea000383ffff */
[----:B------:R-:W-:Y:S05]  /*a380*/  BRA `(.L_x_164) ;  /* 0xffffff94002c7947 */ /* 0x000fea000383ffff */
.L_x_55:
[----:B------:R-:W-:-:S07]  /*a390*/  MOV R0, UR5 ;  /* 0x0000000500007c02 */ /* 0x000fce0008000f00 */
.L_x_165:
[----:B-1----:R1:W2:Y:S02]  /*a3a0*/  SYNCS.PHASECHK.TRANS64.TRYWAIT P0, [R0+URZ], R3 ;  /* 0x00000003000075a7 */ /* 0x0022a400080011ff */
[----:B--2---:R-:W-:Y:S05]  /*a3b0*/  @!P0 NANOSLEEP.SYNCS 0x989680 ;  /* 0x009896800000895d */ /* 0x004fea0003900000 */
[----:B------:R-:W2:Y:S02]  /*a3c0*/  @!P0 SYNCS.PHASECHK.TRANS64 P0, [R0+URZ], R3 ;  /* 0x00000003000085a7 */ /* 0x000ea400080010ff */
[----:B--2---:R-:W-:Y:S05]  /*a3d0*/  @!P0 BRA `(.L_x_165) ;  /* 0xfffffffc00f08947 */ /* 0x004fea000383ffff */
[----:B------:R-:W-:Y:S05]  /*a3e0*/  BRA `(.L_x_166) ;  /* 0xffffff94003c7947 */ /* 0x000fea000383ffff */
.L_x_56:
[----:B------:R-:W-:-:S07]  /*a3f0*/  MOV R0, UR5 ;  /* 0x0000000500007c02 */ /* 0x000fce0008000f00 */
.L_x_167:
[----:B-1----:R1:W2:Y:S02]  /*a400*/  SYNCS.PHASECHK.TRANS64.TRYWAIT P0, [R0+URZ], R3 ;  /* 0x00000003000075a7 */ /* 0x0022a400080011ff */
[----:B--2---:R-:W-:Y:S05]  /*a410*/  @!P0 NANOSLEEP.SYNCS 0x989680 ;  /* 0x009896800000895d */ /* 0x004fea0003900000 */
[----:B------:R-:W2:Y:S02]  /*a420*/  @!P0 SYNCS.PHASECHK.TRANS64 P0, [R0+URZ], R3 ;  /* 0x00000003000085a7 */ /* 0x000ea400080010ff */
[----:B--2---:R-:W-:Y:S05]  /*a430*/  @!P0 BRA `(.L_x_167) ;  /* 0xfffffffc00f08947 */ /* 0x004fea000383ffff */
[----:B------:R-:W-:Y:S05]  /*a440*/  BRA `(.L_x_168) ;  /* 0xffffff94004c7947 */ /* 0x000fea000383ffff */
.L_x_59:
[----:B------:R-:W-:-:S07]  /*a450*/  MOV R4, UR4 ;  /* 0x0000000400047c02 */ /* 0x000fce0008000f00 */
.L_x_169:
[----:B--2---:R2:W3:Y:S02]  /*a460*/  SYNCS.PHASECHK.TRANS64.TRYWAIT P1, [R4+URZ+0x1b8], R7 ;  /* 0x0001b807040075a7 */ /* 0x0044e400080211ff */
[----:B---3--:R-:W-:Y:S05]  /*a470*/  @!P1 NANOSLEEP.SYNCS 0x989680 ;  /* 0x009896800000995d */ /* 0x008fea0003900000 */
[----:B------:R-:W3:Y:S02]  /*a480*/  @!P1 SYNCS.PHASECHK.TRANS64 P1, [R4+URZ+0x1b8], R7 ;  /* 0x0001b807040095a7 */ /* 0x000ee400080210ff */
[----:B---3--:R-:W-:Y:S05]  /*a490*/  @!P1 BRA `(.L_x_169) ;  /* 0xfffffffc00f09947 */ /* 0x008fea000383ffff */
[----:B------:R-:W-:Y:S05]  /*a4a0*/  BRA `(.L_x_170) ;  /* 0xffffff9400bc7947 */ /* 0x000fea000383ffff */
.L_x_60:
[----:B--2---:R-:W-:-:S07]  /*a4b0*/  MOV R4, UR4 ;  /* 0x0000000400047c02 */ /* 0x004fce0008000f00 */
.L_x_171:
[----:B--2---:R2:W3:Y:S02]  /*a4c0*/  SYNCS.PHASECHK.TRANS64.TRYWAIT P1, [R4+URZ+0x1b0], R5 ;  /* 0x0001b005040075a7 */ /* 0x0044e400080211ff */
[----:B---3--:R-:W-:Y:S05]  /*a4d0*/  @!P1 NANOSLEEP.SYNCS 0x989680 ;  /* 0x009896800000995d */ /* 0x008fea0003900000 */
[----:B------:R-:W3:Y:S02]  /*a4e0*/  @!P1 SYNCS.PHASECHK.TRANS64 P1, [R4+URZ+0x1b0], R5 ;  /* 0x0001b005040095a7 */ /* 0x000ee400080210ff */
[----:B---3--:R-:W-:Y:S05]  /*a4f0*/  @!P1 BRA `(.L_x_171) ;  /* 0xfffffffc00f09947 */ /* 0x008fea000383ffff */
[----:B------:R-:W-:Y:S05]  /*a500*/  BRA `(.L_x_172) ;  /* 0xffffff9400c47947 */ /* 0x000fea000383ffff */
.L_x_68:
[----:B------:R-:W-:-:S07]  /*a510*/  MOV R0, UR14 ;  /* 0x0000000e00007c02 */ /* 0x000fce0008000f00 */
.L_x_173:
[----:B-1----:R1:W2:Y:S02]  /*a520*/  SYNCS.PHASECHK.TRANS64.TRYWAIT P0, [R0+URZ+0x1b0], R5 ;  /* 0x0001b005000075a7 */ /* 0x0022a400080011ff */
[----:B--2---:R-:W-:Y:S05]  /*a530*/  @!P0 NANOSLEEP.SYNCS 0x989680 ;  /* 0x009896800000895d */ /* 0x004fea0003900000 */
[----:B------:R-:W2:Y:S02]  /*a540*/  @!P0 SYNCS.PHASECHK.TRANS64 P0, [R0+URZ+0x1b0], R5 ;  /* 0x0001b005000085a7 */ /* 0x000ea400080010ff */
[----:B--2---:R-:W-:Y:S05]  /*a550*/  @!P0 BRA `(.L_x_173) ;  /* 0xfffffffc00f08947 */ /* 0x004fea000383ffff */
[----:B------:R-:W-:Y:S05]  /*a560*/  BRA `(.L_x_174) ;  /* 0xffffff9c00347947 */ /* 0x000fea000383ffff */
.L_x_69:
[----:B------:R-:W-:-:S07]  /*a570*/  MOV R5, UR18 ;  /* 0x0000001200057c02 */ /* 0x000fce0008000f00 */
.L_x_175:
[----:B-1----:R1:W2:Y:S02]  /*a580*/  SYNCS.PHASECHK.TRANS64.TRYWAIT P0, [R5+URZ+0x1d0], R0 ;  /* 0x0001d000050075a7 */ /* 0x0022a400080011ff */
[----:B--2---:R-:W-:Y:S05]  /*a590*/  @!P0 NANOSLEEP.SYNCS 0x989680 ;  /* 0x009896800000895d */ /* 0x004fea0003900000 */
[----:B------:R-:W2:Y:S02]  /*a5a0*/  @!P0 SYNCS.PHASECHK.TRANS64 P0, [R5+URZ+0x1d0], R0 ;  /* 0x0001d000050085a7 */ /* 0x000ea400080010ff */
[----:B--2---:R-:W-:Y:S05]  /*a5b0*/  @!P0 BRA `(.L_x_175) ;  /* 0xfffffffc00f08947 */ /* 0x004fea000383ffff */
[----:B------:R-:W-:Y:S05]  /*a5c0*/  BRA `(.L_x_176) ;  /* 0xffffff9c00507947 */ /* 0x000fea000383ffff */
.L_x_72:
[----:B-1----:R-:W-:Y:S07]  /*a5d0*/  MOV R0, UR11 ;  /* 0x0000000b00007c02 */ /* 0x002fee0008000f00 */
.L_x_177:
[----:B-1----:R1:W2:Y:S02]  /*a5e0*/  SYNCS.PHASECHK.TRANS64.TRYWAIT P0, [R0+URZ], R5 ;  /* 0x00000005000075a7 */ /* 0x0022a400080011ff */
[----:B--2---:R-:W-:Y:S05]  /*a5f0*/  @!P0 NANOSLEEP.SYNCS 0x989680 ;  /* 0x009896800000895d */ /* 0x004fea0003900000 */
[----:B------:R-:W2:Y:S02]  /*a600*/  @!P0 SYNCS.PHASECHK.TRANS64 P0, [R0+URZ], R5 ;  /* 0x00000005000085a7 */ /* 0x000ea400080010ff */
[----:B--2---:R-:W-:Y:S05]  /*a610*/  @!P0 BRA `(.L_x_177) ;  /* 0xfffffffc00f08947 */ /* 0x004fea000383ffff */
[----:B------:R-:W-:Y:S05]  /*a620*/  BRA `(.L_x_71) ;  /* 0xffffff9c00747947 */ /* 0x000fea000383ffff */
.L_x_75:
[----:B------:R-:W-:-:S07]  /*a630*/  MOV R0, UR4 ;  /* 0x0000000400007c02 */ /* 0x000fce0008000f00 */
.L_x_178:
[----:B-1----:R1:W3:Y:S02]  /*a640*/  SYNCS.PHASECHK.TRANS64.TRYWAIT P0, [R0+URZ], R3 ;  /* 0x00000003000075a7 */ /* 0x0022e400080011ff */
[----:B---3--:R-:W-:Y:S05]  /*a650*/  @!P0 NANOSLEEP.SYNCS 0x989680 ;  /* 0x009896800000895d */ /* 0x008fea0003900000 */
[----:B------:R-:W3:Y:S02]  /*a660*/  @!P0 SYNCS.PHASECHK.TRANS64 P0, [R0+URZ], R3 ;  /* 0x00000003000085a7 */ /* 0x000ee400080010ff */
[----:B---3--:R-:W-:Y:S05]  /*a670*/  @!P0 BRA `(.L_x_178) ;  /* 0xfffffffc00f08947 */ /* 0x008fea000383ffff */
[----:B------:R-:W-:Y:S05]  /*a680*/  BRA `(.L_x_179) ;  /* 0xffffffa000207947 */ /* 0x000fea000383ffff */
.L_x_76:
[----:B------:R-:W-:-:S07]  /*a690*/  MOV R0, UR4 ;  /* 0x0000000400007c02 */ /* 0x000fce0008000f00 */
.L_x_180:
[----:B-1----:R1:W2:Y:S02]  /*a6a0*/  SYNCS.PHASECHK.TRANS64.TRYWAIT P0, [R0+URZ], R3 ;  /* 0x00000003000075a7 */ /* 0x0022a400080011ff */
[----:B--2---:R-:W-:Y:S05]  /*a6b0*/  @!P0 NANOSLEEP.SYNCS 0x989680 ;  /* 0x009896800000895d */ /* 0x004fea0003900000 */
[----:B------:R-:W2:Y:S02]  /*a6c0*/  @!P0 SYNCS.PHASECHK.TRANS64 P0, [R0+URZ], R3 ;  /* 0x00000003000085a7 */ /* 0x000ea400080010ff */
[----:B--2---:R-:W-:Y:S05]  /*a6d0*/  @!P0 BRA `(.L_x_180) ;  /* 0xfffffffc00f08947 */ /* 0x004fea000383ffff */
[----:B------:R-:W-:Y:S05]  /*a6e0*/  BRA `(.L_x_181) ;  /* 0xffffffa0002c7947 */ /* 0x000fea000383ffff */
.L_x_81:
[----:B------:R-:W-:Y:S07]  /*a6f0*/  MOV R0, UR22 ;  /* 0x0000001600007c02 */ /* 0x000fee0008000f00 */
.L_x_182:
[----:B-1----:R1:W3:Y:S02]  /*a700*/  SYNCS.PHASECHK.TRANS64.TRYWAIT P0, [R0+URZ+0x1b0], R5 ;  /* 0x0001b005000075a7 */ /* 0x0022e400080011ff */
[----:B---3--:R-:W-:Y:S05]  /*a710*/  @!P0 NANOSLEEP.SYNCS 0x989680 ;  /* 0x009896800000895d */ /* 0x008fea0003900000 */
[----:B------:R-:W3:Y:S02]  /*a720*/  @!P0 SYNCS.PHASECHK.TRANS64 P0, [R0+URZ+0x1b0], R5 ;  /* 0x0001b005000085a7 */ /* 0x000ee400080010ff */
[----:B---3--:R-:W-:Y:S05]  /*a730*/  @!P0 BRA `(.L_x_182) ;  /* 0xfffffffc00f08947 */ /* 0x008fea000383ffff */
[----:B------:R-:W-:Y:S05]  /*a740*/  BRA `(.L_x_183) ;  /* 0xffffffa400787947 */ /* 0x000fea000383ffff */
.L_x_84:
[----:B------:R-:W-:Y:S07]  /*a750*/  MOV R0, UR22 ;  /* 0x0000001600007c02 */ /* 0x000fee0008000f00 */
.L_x_184:
[----:B-1----:R1:W3:Y:S02]  /*a760*/  SYNCS.PHASECHK.TRANS64.TRYWAIT P2, [R0+URZ+0x1a8], R11 ;  /* 0x0001a80b000075a7 */ /* 0x0022e400080411ff */
[----:B---3--:R-:W-:Y:S05]  /*a770*/  @!P2 NANOSLEEP.SYNCS 0x989680 ;  /* 0x009896800000a95d */ /* 0x008fea0003900000 */
[----:B------:R-:W3:Y:S02]  /*a780*/  @!P2 SYNCS.PHASECHK.TRANS64 P2, [R0+URZ+0x1a8], R11 ;  /* 0x0001a80b0000a5a7 */ /* 0x000ee400080410ff */
[----:B---3--:R-:W-:Y:S05]  /*a790*/  @!P2 BRA `(.L_x_184) ;  /* 0xfffffffc00f0a947 */ /* 0x008fea000383ffff */
[----:B------:R-:W-:Y:S05]  /*a7a0*/  BRA `(.L_x_83) ;  /* 0xffffffa800dc7947 */ /* 0x000fea000383ffff */
.L_x_87:
[----:B------:R-:W-:Y:S07]  /*a7b0*/  MOV R2, UR22 ;  /* 0x0000001600027c02 */ /* 0x000fee0008000f00 */
.L_x_185:
[----:B-1----:R1:W3:Y:S02]  /*a7c0*/  SYNCS.PHASECHK.TRANS64.TRYWAIT P1, [R2+URZ+0x190], R9 ;  /* 0x00019009020075a7 */ /* 0x0022e400080211ff */
[----:B---3--:R-:W-:Y:S05]  /*a7d0*/  @!P1 NANOSLEEP.SYNCS 0x989680 ;  /* 0x009896800000995d */ /* 0x008fea0003900000 */
[----:B------:R-:W3:Y:S02]  /*a7e0*/  @!P1 SYNCS.PHASECHK.TRANS64 P1, [R2+URZ+0x190], R9 ;  /* 0x00019009020095a7 */ /* 0x000ee400080210ff */
[----:B---3--:R-:W-:Y:S05]  /*a7f0*/  @!P1 BRA `(.L_x_185) ;  /* 0xfffffffc00f09947 */ /* 0x008fea000383ffff */
[----:B------:R-:W-:Y:S05]  /*a800*/  BRA `(.L_x_186) ;  /* 0xffffffac00907947 */ /* 0x000fea000383ffff */
.L_x_88:
[----:B------:R-:W-:Y:S07]  /*a810*/  MOV R0, UR22 ;  /* 0x0000001600007c02 */ /* 0x000fee0008000f00 */
.L_x_187:
[----:B-1----:R1:W3:Y:S02]  /*a820*/  SYNCS.PHASECHK.TRANS64.TRYWAIT P0, [R0+URZ+0x198], R9 ;  /* 0x00019809000075a7 */ /* 0x0022e400080011ff */
[----:B---3--:R-:W-:Y:S05]  /*a830*/  @!P0 NANOSLEEP.SYNCS 0x989680 ;  /* 0x009896800000895d */ /* 0x008fea0003900000 */
[----:B------:R-:W3:Y:S02]  /*a840*/  @!P0 SYNCS.PHASECHK.TRANS64 P0, [R0+URZ+0x198], R9 ;  /* 0x00019809000085a7 */ /* 0x000ee400080010ff */
[----:B---3--:R-:W-:Y:S05]  /*a850*/  @!P0 BRA `(.L_x_187) ;  /* 0xfffffffc00f08947 */ /* 0x008fea000383ffff */
[----:B------:R-:W-:Y:S05]  /*a860*/  BRA `(.L_x_188) ;  /* 0xffffffac00d87947 */ /* 0x000fea000383ffff */
.L_x_90:
[----:B------:R-:W-:-:S07]  /*a870*/  MOV R0, UR22 ;  /* 0x0000001600007c02 */ /* 0x000fce0008000f00 */
.L_x_189:
[----:B-1----:R1:W3:Y:S02]  /*a880*/  SYNCS.PHASECHK.TRANS64.TRYWAIT P0, [R0+URZ+0x190], R3 ;  /* 0x00019003000075a7 */ /* 0x0022e400080011ff */
[----:B---3--:R-:W-:Y:S05]  /*a890*/  @!P0 NANOSLEEP.SYNCS 0x989680 ;  /* 0x009896800000895d */ /* 0x008fea0003900000 */
[----:B------:R-:W3:Y:S02]  /*a8a0*/  @!P0 SYNCS.PHASECHK.TRANS64 P0, [R0+URZ+0x190], R3 ;  /* 0x00019003000085a7 */ /* 0x000ee400080010ff */
[----:B---3--:R-:W-:Y:S05]  /*a8b0*/  @!P0 BRA `(.L_x_189) ;  /* 0xfffffffc00f08947 */ /* 0x008fea000383ffff */
[----:B------:R-:W-:Y:S05]  /*a8c0*/  BRA `(.L_x_190) ;  /* 0xffffffb0003c7947 */ /* 0x000fea000383ffff */
.L_x_92:
[----:B------:R-:W-:Y:S07]  /*a8d0*/  MOV R0, UR49 ;  /* 0x0000003100007c02 */ /* 0x000fee0008000f00 */
.L_x_191:
[----:B-1----:R1:W2:Y:S02]  /*a8e0*/  SYNCS.PHASECHK.TRANS64.TRYWAIT P0, [R0+URZ+0x1b0], R3 ;  /* 0x0001b003000075a7 */ /* 0x0022a400080011ff */
[----:B--2---:R-:W-:Y:S05]  /*a8f0*/  @!P0 NANOSLEEP.SYNCS 0x989680 ;  /* 0x009896800000895d */ /* 0x004fea0003900000 */
[----:B------:R-:W2:Y:S02]  /*a900*/  @!P0 SYNCS.PHASECHK.TRANS64 P0, [R0+URZ+0x1b0], R3 ;  /* 0x0001b003000085a7 */ /* 0x000ea400080010ff */
[----:B--2---:R-:W-:Y:S05]  /*a910*/  @!P0 BRA `(.L_x_191) ;  /* 0xfffffffc00f08947 */ /* 0x004fea000383ffff */
[----:B------:R-:W-:Y:S05]  /*a920*/  BRA `(.L_x_192) ;  /* 0xffffffb400287947 */ /* 0x000fea000383ffff */
.L_x_103:
[----:B--2---:R2:W3:Y:S02]  /*a930*/  SYNCS.PHASECHK.TRANS64.TRYWAIT P1, [R0+URZ+0x180], R3 ;  /* 0x00018003000075a7 */ /* 0x0044e400080211ff */
[----:B---3--:R-:W-:Y:S05]  /*a940*/  @!P1 NANOSLEEP.SYNCS 0x989680 ;  /* 0x009896800000995d */ /* 0x008fea0003900000 */
[----:B------:R-:W3:Y:S02]  /*a950*/  @!P1 SYNCS.PHASECHK.TRANS64 P1, [R0+URZ+0x180], R3 ;  /* 0x00018003000095a7 */ /* 0x000ee400080210ff */
[----:B---3--:R-:W-:Y:S05]  /*a960*/  @!P1 BRA `(.L_x_103) ;  /* 0xfffffffc00f09947 */ /* 0x008fea000383ffff */
[----:B------:R-:W-:Y:S05]  /*a970*/  BRA `(.L_x_102) ;  /* 0xffffffc400347947 */ /* 0x000fea000383ffff */
.L_x_105:
[----:B------:R1:W1:Y:S02]  /*a980*/  SYNCS.PHASECHK.TRANS64.TRYWAIT P0, [R197+URZ+0x1c0], R4 ;  /* 0x0001c004c50075a7 */ /* 0x00026400080011ff */
[----:B-1----:R-:W-:Y:S05]  /*a990*/  @!P0 NANOSLEEP.SYNCS 0x989680 ;  /* 0x009896800000895d */ /* 0x002fea0003900000 */
[----:B------:R-:W1:Y:S02]  /*a9a0*/  @!P0 SYNCS.PHASECHK.TRANS64 P0, [R197+URZ+0x1c0], R4 ;  /* 0x0001c004c50085a7 */ /* 0x000e6400080010ff */
[----:B-1----:R-:W-:Y:S05]  /*a9b0*/  @!P0 BRA `(.L_x_105) ;  /* 0xfffffffc00f08947 */ /* 0x002fea000383ffff */
[----:B------:R-:W-:Y:S05]  /*a9c0*/  BRA `(.L_x_104) ;  /* 0xffffffc4008c7947 */ /* 0x000fea000383ffff */
.L_x_114:
[----:B---3--:R3:W4:Y:S02]  /*a9d0*/  SYNCS.PHASECHK.TRANS64.TRYWAIT P0, [R207+URZ+0x180], R2 ;  /* 0x00018002cf0075a7 */ /* 0x00872400080011ff */
[----:B----4-:R-:W-:Y:S05]  /*a9e0*/  @!P0 NANOSLEEP.SYNCS 0x989680 ;  /* 0x009896800000895d */ /* 0x010fea0003900000 */
[----:B------:R-:W4:Y:S02]  /*a9f0*/  @!P0 SYNCS.PHASECHK.TRANS64 P0, [R207+URZ+0x180], R2 ;  /* 0x00018002cf0085a7 */ /* 0x000f2400080010ff */
[----:B----4-:R-:W-:Y:S05]  /*aa00*/  @!P0 BRA `(.L_x_114) ;  /* 0xfffffffc00f08947 */ /* 0x010fea000383ffff */
[----:B------:R-:W-:Y:S05]  /*aa10*/  BRA `(.L_x_113) ;  /* 0xffffffd800a87947 */ /* 0x000fea000383ffff */
        .weak           $__internal_0_$__cuda_sm10x_tcgen05_guardrail_trap_col_being_dealloced_not_returned_by_alloc
        .type           $__internal_0_$__cuda_sm10x_tcgen05_guardrail_trap_col_being_dealloced_not_returned_by_alloc,@function
        .size           $__internal_0_$__cuda_sm10x_tcgen05_guardrail_trap_col_being_dealloced_not_returned_by_alloc,($__internal_1_$__cuda_sm10x_tcgen05_guardrail_trap_phase_invalid_during_alloc - $__internal_0_$__cuda_sm10x_tcgen05_guardrail_trap_col_being_dealloced_not_returned_by_alloc)
$__internal_0_$__cuda_sm10x_tcgen05_guardrail_trap_col_being_dealloced_not_returned_by_alloc:
[----:B------:R-:W-:Y:S05]  /*aa20*/  BPT.TRAP 0x1 ;  /* 0x000000040000795c */ /* 0x000fea0000300000 */
[----:B------:R-:W-:-:S04]  /*aa30*/  HFMA2 R3, -RZ, RZ, 0, 0 ;  /* 0x00000000ff037431 */ /* 0x000fc800000001ff */
[----:B------:R-:W-:Y:S05]  /*aa40*/  RET.REL.NODEC R2 `(_ZN7cutlass13device_kernelINS_4conv6kernel13ConvUniversalINS1_16ConvProblemShapeILNS1_8OperatorE1ELi3EEENS1_10collective14CollectiveConvINS1_47MainloopSm100TmaUmmaWarpSpecializedImplicitGemmILS5_1ELi24ELi3ELi1ELi2EN4cute5tupleIJNSA_1CILi1EEESD_SD_EEEEENSB_IJNSC_ILi128EEESG_NSB_IJNSC_ILi32EEEEEEEEENS_12float_e4m3_tESK_NSA_8TiledMMAINSA_8MMA_AtomIJNSA_10MMA_TraitsINSA_19SM100_MMA_F8F6F4_SSEJSK_SK_fSG_SG_NSA_17integral_constantINSA_4UMMA5MajorELSR_0EEENSP_ISR_LSR_1EEENSP_INSQ_7ScaleInELSU_0EEESV_EEEEEENSA_6LayoutISE_NSB_IJNSC_ILi0EEESZ_SZ_EEEEENSB_IJNSA_10UnderscoreES12_S12_EEEEENS7_6detail27Sm100ImplicitGemmTileTraitsINSA_20SM90_TMA_LOAD_IM2COLENSA_14ComposedLayoutINSA_7SwizzleILi1ELi4ELi3EEENSA_18smem_ptr_flag_bitsILi8EEENSY_INSB_IJNSC_ILi8EEESH_EEENSB_IJSH_SD_EEEEEEEvEENS16_INSA_13SM90_TMA_LOADENS18_INS19_ILi3ELi4ELi3EEES1C_NSY_INSB_IJSG_S1D_EEENSB_IJSD_SG_EEEEEEEvEEEENS_8epilogue10collective18CollectiveEpilogueINS1R_23Sm100TmaWarpSpecializedILi2ELi2ELi64ELb0ELb0EEEJSJ_NSB_IJNSY_ISG_SD_EENSY_INSC_ILi64EEESD_EEEEESK_NSB_IJNSB_IJllllEEESD_SZ_EEESK_S21_NS1R_6fusion15FusionCallbacksIS1V_NS22_17LinearCombinationISK_fSK_fLNS_15FloatRoundStyleE2EEESJ_S1Z_JEEENSA_5SM1004TMEM4LOAD26SM100_TMEM_LOAD_32dp32b64xES17_NS18_INS19_ILi2ELi4ELi3EEES1C_NSY_INSB_IJS1D_S1X_EEENSB_IJS1X_SD_EEEEEEENSA_39AutoVectorizingCopyWithAssumedAlignmentILi128EEENSA_21SM90_TMA_STORE_IM2COLES2G_S2I_S2I_EEEvvEEEEvNT_6ParamsE) ;  /* 0xffffff54026c7950 */ /* 0x000fea0003c3ffff */
        .weak           $__internal_1_$__cuda_sm10x_tcgen05_guardrail_trap_phase_invalid_during_alloc
        .type           $__internal_1_$__cuda_sm10x_tcgen05_guardrail_trap_phase_invalid_during_alloc,@function
        .size           $__internal_1_$__cuda_sm10x_tcgen05_guardrail_trap_phase_invalid_during_alloc,($__internal_2_$__cuda_sm10x_tcgen05_guardrail_trap_unallocated_columns_being_dealloced - $__internal_1_$__cuda_sm10x_tcgen05_guardrail_trap_phase_invalid_during_alloc)
$__internal_1_$__cuda_sm10x_tcgen05_guardrail_trap_phase_invalid_during_alloc:
[----:B------:R-:W-:Y:S05]  /*aa50*/  BPT.TRAP 0x1 ;  /* 0x000000040000795c */ /* 0x000fea0000300000 */
[----:B------:R-:W-:-:S04]  /*aa60*/  MOV R3, 0x0 ;  /* 0x0000000000037802 */ /* 0x000fc80000000f00 */
[----:B------:R-:W-:Y:S05]  /*aa70*/  RET.REL.NODEC R2 `(_ZN7cutlass13device_kernelINS_4conv6kernel13ConvUniversalINS1_16ConvProblemShapeILNS1_8OperatorE1ELi3EEENS1_10collective14CollectiveConvINS1_47MainloopSm100TmaUmmaWarpSpecializedImplicitGemmILS5_1ELi24ELi3ELi1ELi2EN4cute5tupleIJNSA_1CILi1EEESD_SD_EEEEENSB_IJNSC_ILi128EEESG_NSB_IJNSC_ILi32EEEEEEEEENS_12float_e4m3_tESK_NSA_8TiledMMAINSA_8MMA_AtomIJNSA_10MMA_TraitsINSA_19SM100_MMA_F8F6F4_SSEJSK_SK_fSG_SG_NSA_17integral_constantINSA_4UMMA5MajorELSR_0EEENSP_ISR_LSR_1EEENSP_INSQ_7ScaleInELSU_0EEESV_EEEEEENSA_6LayoutISE_NSB_IJNSC_ILi0EEESZ_SZ_EEEEENSB_IJNSA_10UnderscoreES12_S12_EEEEENS7_6detail27Sm100ImplicitGemmTileTraitsINSA_20SM90_TMA_LOAD_IM2COLENSA_14ComposedLayoutINSA_7SwizzleILi1ELi4ELi3EEENSA_18smem_ptr_flag_bitsILi8EEENSY_INSB_IJNSC_ILi8EEESH_EEENSB_IJSH_SD_EEEEEEEvEENS16_INSA_13SM90_TMA_LOADENS18_INS19_ILi3ELi4ELi3EEES1C_NSY_INSB_IJSG_S1D_EEENSB_IJSD_SG_EEEEEEEvEEEENS_8epilogue10collective18CollectiveEpilogueINS1R_23Sm100TmaWarpSpecializedILi2ELi2ELi64ELb0ELb0EEEJSJ_NSB_IJNSY_ISG_SD_EENSY_INSC_ILi64EEESD_EEEEESK_NSB_IJNSB_IJllllEEESD_SZ_EEESK_S21_NS1R_6fusion15FusionCallbacksIS1V_NS22_17LinearCombinationISK_fSK_fLNS_15FloatRoundStyleE2EEESJ_S1Z_JEEENSA_5SM1004TMEM4LOAD26SM100_TMEM_LOAD_32dp32b64xES17_NS18_INS19_ILi2ELi4ELi3EEES1C_NSY_INSB_IJS1D_S1X_EEENSB_IJS1X_SD_EEEEEEENSA_39AutoVectorizingCopyWithAssumedAlignmentILi128EEENSA_21SM90_TMA_STORE_IM2COLES2G_S2I_S2I_EEEvvEEEEvNT_6ParamsE) ;  /* 0xffffff5402607950 */ /* 0x000fea0003c3ffff */
        .weak           $__internal_2_$__cuda_sm10x_tcgen05_guardrail_trap_unallocated_columns_being_dealloced
        .type           $__internal_2_$__cuda_sm10x_tcgen05_guardrail_trap_unallocated_columns_being_dealloced,@function
        .size           $__internal_2_$__cuda_sm10x_tcgen05_guardrail_trap_unallocated_columns_being_dealloced,(.L_x_194 - $__internal_2_$__cuda_sm10x_tcgen05_guardrail_trap_unallocated_columns_being_dealloced)
$__internal_2_$__cuda_sm10x_tcgen05_guardrail_trap_unallocated_columns_being_dealloced:
[----:B------:R-:W-:Y:S05]  /*aa80*/  BPT.TRAP 0x1 ;  /* 0x000000040000795c */ /* 0x000fea0000300000 */
[----:B------:R-:W-:-:S04]  /*aa90*/  HFMA2 R3, -RZ, RZ, 0, 0 ;  /* 0x00000000ff037431 */ /* 0x000fc800000001ff */
[----:B------:R-:W-:Y:S05]  /*aaa0*/  RET.REL.NODEC R2 `(_ZN7cutlass13device_kernelINS_4conv6kernel13ConvUniversalINS1_16ConvProblemShapeILNS1_8OperatorE1ELi3EEENS1_10collective14CollectiveConvINS1_47MainloopSm100TmaUmmaWarpSpecializedImplicitGemmILS5_1ELi24ELi3ELi1ELi2EN4cute5tupleIJNSA_1CILi1EEESD_SD_EEEEENSB_IJNSC_ILi128EEESG_NSB_IJNSC_ILi32EEEEEEEEENS_12float_e4m3_tESK_NSA_8TiledMMAINSA_8MMA_AtomIJNSA_10MMA_TraitsINSA_19SM100_MMA_F8F6F4_SSEJSK_SK_fSG_SG_NSA_17integral_constantINSA_4UMMA5MajorELSR_0EEENSP_ISR_LSR_1EEENSP_INSQ_7ScaleInELSU_0EEESV_EEEEEENSA_6LayoutISE_NSB_IJNSC_ILi0EEESZ_SZ_EEEEENSB_IJNSA_10UnderscoreES12_S12_EEEEENS7_6detail27Sm100ImplicitGemmTileTraitsINSA_20SM90_TMA_LOAD_IM2COLENSA_14ComposedLayoutINSA_7SwizzleILi1ELi4ELi3EEENSA_18smem_ptr_flag_bitsILi8EEENSY_INSB_IJNSC_ILi8EEESH_EEENSB_IJSH_SD_EEEEEEEvEENS16_INSA_13SM90_TMA_LOADENS18_INS19_ILi3ELi4ELi3EEES1C_NSY_INSB_IJSG_S1D_EEENSB_IJSD_SG_EEEEEEEvEEEENS_8epilogue10collective18CollectiveEpilogueINS1R_23Sm100TmaWarpSpecializedILi2ELi2ELi64ELb0ELb0EEEJSJ_NSB_IJNSY_ISG_SD_EENSY_INSC_ILi64EEESD_EEEEESK_NSB_IJNSB_IJllllEEESD_SZ_EEESK_S21_NS1R_6fusion15FusionCallbacksIS1V_NS22_17LinearCombinationISK_fSK_fLNS_15FloatRoundStyleE2EEESJ_S1Z_JEEENSA_5SM1004TMEM4LOAD26SM100_TMEM_LOAD_32dp32b64xES17_NS18_INS19_ILi2ELi4ELi3EEES1C_NSY_INSB_IJS1D_S1X_EEENSB_IJS1X_SD_EEEEEEENSA_39AutoVectorizingCopyWithAssumedAlignmentILi128EEENSA_21SM90_TMA_STORE_IM2COLES2G_S2I_S2I_EEEvvEEEEvNT_6ParamsE) ;  /* 0xffffff5402547950 */ /* 0x000fea0003c3ffff */
.L_x_193:
[----:B------:R-:W-:-:S00]  /*aab0*/  BRA `(.L_x_193) ;  /* 0xfffffffc00fc7947 */ /* 0x000fc0000383ffff */
[----:B------:R-:W-:-:S00]  /*aac0*/  NOP ;  /* 0x0000000000007918 */ /* 0x000fc00000000000 */
        /* <DEDUP_REMOVED lines=11> */
.L_x_194:


//--------------------- .nv.global.init           --------------------------
	.section	.nv.global.init,"aw",@progbits
.nv.global.init:
	.type		$str$29,@object
	.size		$str$29,($str$30 - $str$29)
$str$29:
        /*0000*/ 	.byte	0x28, 0x61, 0x64, 0x64, 0x72, 0x65, 0x73, 0x73, 0x20, 0x26, 0x20, 0x6d, 0x61, 0x73, 0x6b, 0x29
        /*0010*/ 	.byte	0x20, 0x3d, 0x3d, 0x20, 0x30, 0x00
	.type		$str$30,@object
	.size		$str$30,($str$28 - $str$30)
$str$30:
        /*0016*/ 	.byte	0x2f, 0x74, 0x6d, 0x70, 0x2f, 0x63, 0x75, 0x74, 0x6c, 0x61, 0x73, 0x73, 0x5f, 0x73, 0x77, 0x65
        /*0026*/ 	.byte	0x65, 0x70, 0x5f, 0x73, 0x72, 0x63, 0x2f, 0x69, 0x6e, 0x63, 0x6c, 0x75, 0x64, 0x65, 0x2f, 0x63
        /*0036*/ 	.byte	0x75, 0x74, 0x65, 0x2f, 0x70, 0x6f, 0x69, 0x6e, 0x74, 0x65, 0x72, 0x5f, 0x66, 0x6c, 0x61, 0x67
        /*0046*/ 	.byte	0x67, 0x65, 0x64, 0x2e, 0x68, 0x70, 0x70, 0x00
	.type		$str$28,@object
	.size		$str$28,($str$27 - $str$28)
$str$28:
        /*004e*/ 	.byte	0x2f, 0x74, 0x6d, 0x70, 0x2f, 0x63, 0x75, 0x74, 0x6c, 0x61, 0x73, 0x73, 0x5f, 0x73, 0x77, 0x65
        /*005e*/ 	.byte	0x65, 0x70, 0x5f, 0x73, 0x72, 0x63, 0x2f, 0x69, 0x6e, 0x63, 0x6c, 0x75, 0x64, 0x65, 0x2f, 0x63
        /*006e*/ 	.byte	0x75, 0x74, 0x65, 0x2f, 0x61, 0x74, 0x6f, 0x6d, 0x2f, 0x63, 0x6f, 0x70, 0x79, 0x5f, 0x74, 0x72
        /*007e*/ 	.byte	0x61, 0x69, 0x74, 0x73, 0x5f, 0x73, 0x6d, 0x31, 0x30, 0x30, 0x2e, 0x68, 0x70, 0x70, 0x00
	.type		$str$27,@object
	.size		$str$27,(__unnamed_1 - $str$27)
$str$27:
        /*008d*/ 	.byte	0x28, 0x28, 0x75, 0x69, 0x6e, 0x74, 0x33, 0x32, 0x5f, 0x74, 0x28, 0x74, 0x68, 0x72, 0x65, 0x61
        /*009d*/ 	.byte	0x64, 0x49, 0x64, 0x78, 0x2e, 0x78, 0x29, 0x20, 0x2f, 0x20, 0x33, 0x32, 0x29, 0x20, 0x25, 0x20
        /*00ad*/ 	.byte	0x34, 0x29, 0x20, 0x3d, 0x3d, 0x20, 0x28, 0x28, 0x28, 0x74, 0x6d, 0x65, 0x6d, 0x5f, 0x61, 0x64
        /*00bd*/ 	.byte	0x64, 0x72, 0x20, 0x3e, 0x3e, 0x20, 0x31, 0x36, 0x29, 0x20, 0x2f, 0x20, 0x33, 0x32, 0x29, 0x20
        /*00cd*/ 	.byte	0x25, 0x20, 0x34, 0x29, 0x00
	.type		__unnamed_1,@object
	.size		__unnamed_1,(__unnamed_2 - __unnamed_1)
__unnamed_1:
        /*00d2*/ 	.byte	0x61, 0x75, 0x74, 0x6f, 0x20, 0x63, 0x75, 0x74, 0x65, 0x3a, 0x3a, 0x61, 0x73, 0x5f, 0x70, 0x6f
        /* <DEDUP_REMOVED lines=24> */
        /*0262*/ 	.byte	0x43, 0x3c, 0x38, 0x31, 0x39, 0x32, 0x3e, 0x3e, 0x3e, 0x3e, 0x5d, 0x00
	.type		__unnamed_2,@object
	.size		__unnamed_2,(.L_2 - __unnamed_2)
__unnamed_2:
        /* <DEDUP_REMOVED lines=42> */
        /*050e*/ 	.byte	0x3e, 0x3e, 0x3e, 0x3e, 0x5d, 0x00
.L_2:


//--------------------- .nv.shared._ZN7cutlass13device_kernelINS_4conv6kernel13ConvUniversalINS1_16ConvProblemShapeILNS1_8OperatorE1ELi3EEENS1_10collective14CollectiveConvINS1_47MainloopSm100TmaUmmaWarpSpecializedImplicitGemmILS5_1ELi24ELi3ELi1ELi2EN4cute5tupleIJNSA_1CILi1EEESD_SD_EEEEENSB_IJNSC_ILi128EEESG_NSB_IJNSC_ILi32EEEEEEEEENS_12float_e4m3_tESK_NSA_8TiledMMAINSA_8MMA_AtomIJNSA_10MMA_TraitsINSA_19SM100_MMA_F8F6F4_SSEJSK_SK_fSG_SG_NSA_17integral_constantINSA_4UMMA5MajorELSR_0EEENSP_ISR_LSR_1EEENSP_INSQ_7ScaleInELSU_0EEESV_EEEEEENSA_6LayoutISE_NSB_IJNSC_ILi0EEESZ_SZ_EEEEENSB_IJNSA_10UnderscoreES12_S12_EEEEENS7_6detail27Sm100ImplicitGemmTileTraitsINSA_20SM90_TMA_LOAD_IM2COLENSA_14ComposedLayoutINSA_7SwizzleILi1ELi4ELi3EEENSA_18smem_ptr_flag_bitsILi8EEENSY_INSB_IJNSC_ILi8EEESH_EEENSB_IJSH_SD_EEEEEEEvEENS16_INSA_13SM90_TMA_LOADENS18_INS19_ILi3ELi4ELi3EEES1C_NSY_INSB_IJSG_S1D_EEENSB_IJSD_SG_EEEEEEEvEEEENS_8epilogue10collective18CollectiveEpilogueINS1R_23Sm100TmaWarpSpecializedILi2ELi2ELi64ELb0ELb0EEEJSJ_NSB_IJNSY_ISG_SD_EENSY_INSC_ILi64EEESD_EEEEESK_NSB_IJNSB_IJllllEEESD_SZ_EEESK_S21_NS1R_6fusion15FusionCallbacksIS1V_NS22_17LinearCombinationISK_fSK_fLNS_15FloatRoundStyleE2EEESJ_S1Z_JEEENSA_5SM1004TMEM4LOAD26SM100_TMEM_LOAD_32dp32b64xES17_NS18_INS19_ILi2ELi4ELi3EEES1C_NSY_INSB_IJS1D_S1X_EEENSB_IJS1X_SD_EEEEEEENSA_39AutoVectorizingCopyWithAssumedAlignmentILi128EEENSA_21SM90_TMA_STORE_IM2COLES2G_S2I_S2I_EEEvvEEEEvNT_6ParamsE --------------------------
	.section	.nv.shared._ZN7cutlass13device_kernelINS_4conv6kernel13ConvUniversalINS1_16ConvProblemShapeILNS1_8OperatorE1ELi3EEENS1_10collective14CollectiveConvINS1_47MainloopSm100TmaUmmaWarpSpecializedImplicitGemmILS5_1ELi24ELi3ELi1ELi2EN4cute5tupleIJNSA_1CILi1EEESD_SD_EEEEENSB_IJNSC_ILi128EEESG_NSB_IJNSC_ILi32EEEEEEEEENS_12float_e4m3_tESK_NSA_8TiledMMAINSA_8MMA_AtomIJNSA_10MMA_TraitsINSA_19SM100_MMA_F8F6F4_SSEJSK_SK_fSG_SG_NSA_17integral_constantINSA_4UMMA5MajorELSR_0EEENSP_ISR_LSR_1EEENSP_INSQ_7ScaleInELSU_0EEESV_EEEEEENSA_6LayoutISE_NSB_IJNSC_ILi0EEESZ_SZ_EEEEENSB_IJNSA_10UnderscoreES12_S12_EEEEENS7_6detail27Sm100ImplicitGemmTileTraitsINSA_20SM90_TMA_LOAD_IM2COLENSA_14ComposedLayoutINSA_7SwizzleILi1ELi4ELi3EEENSA_18smem_ptr_flag_bitsILi8EEENSY_INSB_IJNSC_ILi8EEESH_EEENSB_IJSH_SD_EEEEEEEvEENS16_INSA_13SM90_TMA_LOADENS18_INS19_ILi3ELi4ELi3EEES1C_NSY_INSB_IJSG_S1D_EEENSB_IJSD_SG_EEEEEEEvEEEENS_8epilogue10collective18CollectiveEpilogueINS1R_23Sm100TmaWarpSpecializedILi2ELi2ELi64ELb0ELb0EEEJSJ_NSB_IJNSY_ISG_SD_EENSY_INSC_ILi64EEESD_EEEEESK_NSB_IJNSB_IJllllEEESD_SZ_EEESK_S21_NS1R_6fusion15FusionCallbacksIS1V_NS22_17LinearCombinationISK_fSK_fLNS_15FloatRoundStyleE2EEESJ_S1Z_JEEENSA_5SM1004TMEM4LOAD26SM100_TMEM_LOAD_32dp32b64xES17_NS18_INS19_ILi2ELi4ELi3EEES1C_NSY_INSB_IJS1D_S1X_EEENSB_IJS1X_SD_EEEEEEENSA_39AutoVectorizingCopyWithAssumedAlignmentILi128EEENSA_21SM90_TMA_STORE_IM2COLES2G_S2I_S2I_EEEvvEEEEvNT_6ParamsE,"aw",@nobits
	.sectionflags	@""
	.align	16
	.zero		1024


//--------------------- .nv.shared.reserved.0     --------------------------
	.section	.nv.shared.reserved.0,"aw",@nobits
	.weak		__nv_reservedSMEM_offset_0_alias
	.size		__nv_reservedSMEM_offset_0_alias, 0, 64
	.other		__nv_reservedSMEM_offset_0_alias,@"STO_CUDA_RESERVED_SHARED STV_DEFAULT"
__nv_reservedSMEM_offset_0_alias:
	.zero		0
.nv.shared.reserved.0:
	.zero		64
	.weak		__nv_reservedSMEM_tcgen05_partition
	.type		__nv_reservedSMEM_tcgen05_partition,@object
	.size		__nv_reservedSMEM_tcgen05_partition,(.L_0 - __nv_reservedSMEM_tcgen05_partition)
__nv_reservedSMEM_tcgen05_partition:
	.zero		32
.L_0:


//--------------------- .nv.global                --------------------------
	.section	.nv.global,"aw",@nobits
.nv.global:
	.type		_ZN39_INTERNAL_0d245458_4_k_cu_0a6fcf74_33024cute1_E,@object
	.size		_ZN39_INTERNAL_0d245458_4_k_cu_0a6fcf74_33024cute1_E,(_ZN39_INTERNAL_0d245458_4_k_cu_0a6fcf74_33024cuda3std3__45__cpo6cbeginE - _ZN39_INTERNAL_0d245458_4_k_cu_0a6fcf74_33024cute1_E)
_ZN39_INTERNAL_0d245458_4_k_cu_0a6fcf74_33024cute1_E:
	.zero		1
	.type		_ZN39_INTERNAL_0d245458_4_k_cu_0a6fcf74_33024cuda3std3__45__cpo6cbeginE,@object
	.size		_ZN39_INTERNAL_0d245458_4_k_cu_0a6fcf74_33024cuda3std3__45__cpo6cbeginE,(_ZN39_INTERNAL_0d245458_4_k_cu_0a6fcf74_33024cuda3std3__48in_placeE - _ZN39_INTERNAL_0d245458_4_k_cu_0a6fcf74_33024cuda3std3__45__cpo6cbeginE)
_ZN39_INTERNAL_0d245458_4_k_cu_0a6fcf74_33024cuda3std3__45__cpo6cbeginE:
	.zero		1
	.type		_ZN39_INTERNAL_0d245458_4_k_cu_0a6fcf74_33024cuda3std3__48in_placeE,@object
	.size		_ZN39_INTERNAL_0d245458_4_k_cu_0a6fcf74_33024cuda3std3__48in_placeE,(_ZN39_INTERNAL_0d245458_4_k_cu_0a6fcf74_33024cuda3std6ranges3__45__cpo9iter_moveE - _ZN39_INTERNAL_0d245458_4_k_cu_0a6fcf74_33024cuda3std3__48in_placeE)
_ZN39_INTERNAL_0d245458_4_k_cu_0a6fcf74_33024cuda3std3__48in_placeE:
	.zero		1
	.type		_ZN39_INTERNAL_0d245458_4_k_cu_0a6fcf74_33024cuda3std6ranges3__45__cpo9iter_moveE,@object
	.size		_ZN39_INTERNAL_0d245458_4_k_cu_0a6fcf74_33024cuda3std6ranges3__45__cpo9iter_moveE,(_ZN39_INTERNAL_0d245458_4_k_cu_0a6fcf74_33024cuda3std3__45__cpo5beginE - _ZN39_INTERNAL_0d245458_4_k_cu_0a6fcf74_33024cuda3std6ranges3__45__cpo9iter_moveE)
_ZN39_INTERNAL_0d245458_4_k_cu_0a6fcf74_33024cuda3std6ranges3__45__cpo9iter_moveE:
	.zero		1
	.type		_ZN39_INTERNAL_0d245458_4_k_cu_0a6fcf74_33024cuda3std3__45__cpo5beginE,@object
	.size		_ZN39_INTERNAL_0d245458_4_k_cu_0a6fcf74_33024cuda3std3__45__cpo5beginE,(_ZN39_INTERNAL_0d245458_4_k_cu_0a6fcf74_33024cuda3std3__441_GLOBAL__N__0d245458_4_k_cu_0a6fcf74_33026ignoreE - _ZN39_INTERNAL_0d245458_4_k_cu_0a6fcf74_33024cuda3std3__45__cpo5beginE)
_ZN39_INTERNAL_0d245458_4_k_cu_0a6fcf74_33024cuda3std3__45__cpo5beginE:
	.zero		1
	.type		_ZN39_INTERNAL_0d245458_4_k_cu_0a6fcf74_33024cuda3std3__441_GLOBAL__N__0d245458_4_k_cu_0a6fcf74_33026ignoreE,@object
	.size		_ZN39_INTERNAL_0d245458_4_k_cu_0a6fcf74_33024cuda3std3__441_GLOBAL__N__0d245458_4_k_cu_0a6fcf74_33026ignoreE,(_ZN39_INTERNAL_0d245458_4_k_cu_0a6fcf74_33024cute7productE - _ZN39_INTERNAL_0d245458_4_k_cu_0a6fcf74_33024cuda3std3__441_GLOBAL__N__0d245458_4_k_cu_0a6fcf74_33026ignoreE)
_ZN39_INTERNAL_0d245458_4_k_cu_0a6fcf74_33024cuda3std3__441_GLOBAL__N__0d245458_4_k_cu_0a6fcf74_33026ignoreE:
	.zero		1
	.type		_ZN39_INTERNAL_0d245458_4_k_cu_0a6fcf74_33024cute7productE,@object
	.size		_ZN39_INTERNAL_0d245458_4_k_cu_0a6fcf74_33024cute7productE,(_ZN39_INTERNAL_0d245458_4_k_cu_0a6fcf74_33024cuda3std3__45__cpo3endE - _ZN39_INTERNAL_0d245458_4_k_cu_0a6fcf74_33024cute7productE)
_ZN39_INTERNAL_0d245458_4_k_cu_0a6fcf74_33024cute7productE:
	.zero		1
	.type		_ZN39_INTERNAL_0d245458_4_k_cu_0a6fcf74_33024cuda3std3__45__cpo3endE,@object
	.size		_ZN39_INTERNAL_0d245458_4_k_cu_0a6fcf74_33024cuda3std3__45__cpo3endE,(_ZN39_INTERNAL_0d245458_4_k_cu_0a6fcf74_33024cuda3std3__419piecewise_constructE - _ZN39_INTERNAL_0d245458_4_k_cu_0a6fcf74_33024cuda3std3__45__cpo3endE)
_ZN39_INTERNAL_0d245458_4_k_cu_0a6fcf74_33024cuda3std3__45__cpo3endE:
	.zero		1
	.type		_ZN39_INTERNAL_0d245458_4_k_cu_0a6fcf74_33024cuda3std3__419piecewise_constructE,@object
	.size		_ZN39_INTERNAL_0d245458_4_k_cu_0a6fcf74_33024cuda3std3__419piecewise_constructE,(_ZN39_INTERNAL_0d245458_4_k_cu_0a6fcf74_33024cuda3std3__45__cpo4cendE - _ZN39_INTERNAL_0d245458_4_k_cu_0a6fcf74_33024cuda3std3__419piecewise_constructE)
_ZN39_INTERNAL_0d245458_4_k_cu_0a6fcf74_33024cuda3std3__419piecewise_constructE:
	.zero		1
	.type		_ZN39_INTERNAL_0d245458_4_k_cu_0a6fcf74_33024cuda3std3__45__cpo4cendE,@object
	.size		_ZN39_INTERNAL_0d245458_4_k_cu_0a6fcf74_33024cuda3std3__45__cpo4cendE,(_ZN39_INTERNAL_0d245458_4_k_cu_0a6fcf74_33024cuda3std6ranges3__45__cpo4swapE - _ZN39_INTERNAL_0d245458_4_k_cu_0a6fcf74_33024cuda3std3__45__cpo4cendE)
_ZN39_INTERNAL_0d245458_4_k_cu_0a6fcf74_33024cuda3std3__45__cpo4cendE:
	.zero		1
	.type		_ZN39_INTERNAL_0d245458_4_k_cu_0a6fcf74_33024cuda3std6ranges3__45__cpo4swapE,@object
	.size		_ZN39_INTERNAL_0d245458_4_k_cu_0a6fcf74_33024cuda3std6ranges3__45__cpo4swapE,(.L_10 - _ZN39_INTERNAL_0d245458_4_k_cu_0a6fcf74_33024cuda3std6ranges3__45__cpo4swapE)
_ZN39_INTERNAL_0d245458_4_k_cu_0a6fcf74_33024cuda3std6ranges3__45__cpo4swapE:
	.zero		1
.L_10:


//--------------------- .nv.constant0._ZN7cutlass13device_kernelINS_4conv6kernel13ConvUniversalINS1_16ConvProblemShapeILNS1_8OperatorE1ELi3EEENS1_10collective14CollectiveConvINS1_47MainloopSm100TmaUmmaWarpSpecializedImplicitGemmILS5_1ELi24ELi3ELi1ELi2EN4cute5tupleIJNSA_1CILi1EEESD_SD_EEEEENSB_IJNSC_ILi128EEESG_NSB_IJNSC_ILi32EEEEEEEEENS_12float_e4m3_tESK_NSA_8TiledMMAINSA_8MMA_AtomIJNSA_10MMA_TraitsINSA_19SM100_MMA_F8F6F4_SSEJSK_SK_fSG_SG_NSA_17integral_constantINSA_4UMMA5MajorELSR_0EEENSP_ISR_LSR_1EEENSP_INSQ_7ScaleInELSU_0EEESV_EEEEEENSA_6LayoutISE_NSB_IJNSC_ILi0EEESZ_SZ_EEEEENSB_IJNSA_10UnderscoreES12_S12_EEEEENS7_6detail27Sm100ImplicitGemmTileTraitsINSA_20SM90_TMA_LOAD_IM2COLENSA_14ComposedLayoutINSA_7SwizzleILi1ELi4ELi3EEENSA_18smem_ptr_flag_bitsILi8EEENSY_INSB_IJNSC_ILi8EEESH_EEENSB_IJSH_SD_EEEEEEEvEENS16_INSA_13SM90_TMA_LOADENS18_INS19_ILi3ELi4ELi3EEES1C_NSY_INSB_IJSG_S1D_EEENSB_IJSD_SG_EEEEEEEvEEEENS_8epilogue10collective18CollectiveEpilogueINS1R_23Sm100TmaWarpSpecializedILi2ELi2ELi64ELb0ELb0EEEJSJ_NSB_IJNSY_ISG_SD_EENSY_INSC_ILi64EEESD_EEEEESK_NSB_IJNSB_IJllllEEESD_SZ_EEESK_S21_NS1R_6fusion15FusionCallbacksIS1V_NS22_17LinearCombinationISK_fSK_fLNS_15FloatRoundStyleE2EEESJ_S1Z_JEEENSA_5SM1004TMEM4LOAD26SM100_TMEM_LOAD_32dp32b64xES17_NS18_INS19_ILi2ELi4ELi3EEES1C_NSY_INSB_IJS1D_S1X_EEENSB_IJS1X_SD_EEEEEEENSA_39AutoVectorizingCopyWithAssumedAlignmentILi128EEENSA_21SM90_TMA_STORE_IM2COLES2G_S2I_S2I_EEEvvEEEEvNT_6ParamsE --------------------------
	.section	.nv.constant0._ZN7cutlass13device_kernelINS_4conv6kernel13ConvUniversalINS1_16ConvProblemShapeILNS1_8OperatorE1ELi3EEENS1_10collective14CollectiveConvINS1_47MainloopSm100TmaUmmaWarpSpecializedImplicitGemmILS5_1ELi24ELi3ELi1ELi2EN4cute5tupleIJNSA_1CILi1EEESD_SD_EEEEENSB_IJNSC_ILi128EEESG_NSB_IJNSC_ILi32EEEEEEEEENS_12float_e4m3_tESK_NSA_8TiledMMAINSA_8MMA_AtomIJNSA_10MMA_TraitsINSA_19SM100_MMA_F8F6F4_SSEJSK_SK_fSG_SG_NSA_17integral_constantINSA_4UMMA5MajorELSR_0EEENSP_ISR_LSR_1EEENSP_INSQ_7ScaleInELSU_0EEESV_EEEEEENSA_6LayoutISE_NSB_IJNSC_ILi0EEESZ_SZ_EEEEENSB_IJNSA_10UnderscoreES12_S12_EEEEENS7_6detail27Sm100ImplicitGemmTileTraitsINSA_20SM90_TMA_LOAD_IM2COLENSA_14ComposedLayoutINSA_7SwizzleILi1ELi4ELi3EEENSA_18smem_ptr_flag_bitsILi8EEENSY_INSB_IJNSC_ILi8EEESH_EEENSB_IJSH_SD_EEEEEEEvEENS16_INSA_13SM90_TMA_LOADENS18_INS19_ILi3ELi4ELi3EEES1C_NSY_INSB_IJSG_S1D_EEENSB_IJSD_SG_EEEEEEEvEEEENS_8epilogue10collective18CollectiveEpilogueINS1R_23Sm100TmaWarpSpecializedILi2ELi2ELi64ELb0ELb0EEEJSJ_NSB_IJNSY_ISG_SD_EENSY_INSC_ILi64EEESD_EEEEESK_NSB_IJNSB_IJllllEEESD_SZ_EEESK_S21_NS1R_6fusion15FusionCallbacksIS1V_NS22_17LinearCombinationISK_fSK_fLNS_15FloatRoundStyleE2EEESJ_S1Z_JEEENSA_5SM1004TMEM4LOAD26SM100_TMEM_LOAD_32dp32b64xES17_NS18_INS19_ILi2ELi4ELi3EEES1C_NSY_INSB_IJS1D_S1X_EEENSB_IJS1X_SD_EEEEEEENSA_39AutoVectorizingCopyWithAssumedAlignmentILi128EEENSA_21SM90_TMA_STORE_IM2COLES2G_S2I_S2I_EEEvvEEEEvNT_6ParamsE,"a",@progbits
	.sectionflags	@""
	.align	4
.nv.constant0._ZN7cutlass13device_kernelINS_4conv6kernel13ConvUniversalINS1_16ConvProblemShapeILNS1_8OperatorE1ELi3EEENS1_10collective14CollectiveConvINS1_47MainloopSm100TmaUmmaWarpSpecializedImplicitGemmILS5_1ELi24ELi3ELi1ELi2EN4cute5tupleIJNSA_1CILi1EEESD_SD_EEEEENSB_IJNSC_ILi128EEESG_NSB_IJNSC_ILi32EEEEEEEEENS_12float_e4m3_tESK_NSA_8TiledMMAINSA_8MMA_AtomIJNSA_10MMA_TraitsINSA_19SM100_MMA_F8F6F4_SSEJSK_SK_fSG_SG_NSA_17integral_constantINSA_4UMMA5MajorELSR_0EEENSP_ISR_LSR_1EEENSP_INSQ_7ScaleInELSU_0EEESV_EEEEEENSA_6LayoutISE_NSB_IJNSC_ILi0EEESZ_SZ_EEEEENSB_IJNSA_10UnderscoreES12_S12_EEEEENS7_6detail27Sm100ImplicitGemmTileTraitsINSA_20SM90_TMA_LOAD_IM2COLENSA_14ComposedLayoutINSA_7SwizzleILi1ELi4ELi3EEENSA_18smem_ptr_flag_bitsILi8EEENSY_INSB_IJNSC_ILi8EEESH_EEENSB_IJSH_SD_EEEEEEEvEENS16_INSA_13SM90_TMA_LOADENS18_INS19_ILi3ELi4ELi3EEES1C_NSY_INSB_IJSG_S1D_EEENSB_IJSD_SG_EEEEEEEvEEEENS_8epilogue10collective18CollectiveEpilogueINS1R_23Sm100TmaWarpSpecializedILi2ELi2ELi64ELb0ELb0EEEJSJ_NSB_IJNSY_ISG_SD_EENSY_INSC_ILi64EEESD_EEEEESK_NSB_IJNSB_IJllllEEESD_SZ_EEESK_S21_NS1R_6fusion15FusionCallbacksIS1V_NS22_17LinearCombinationISK_fSK_fLNS_15FloatRoundStyleE2EEESJ_S1Z_JEEENSA_5SM1004TMEM4LOAD26SM100_TMEM_LOAD_32dp32b64xES17_NS18_INS19_ILi2ELi4ELi3EEES1C_NSY_INSB_IJS1D_S1X_EEENSB_IJS1X_SD_EEEEEEENSA_39AutoVectorizingCopyWithAssumedAlignmentILi128EEENSA_21SM90_TMA_STORE_IM2COLES2G_S2I_S2I_EEEvvEEEEvNT_6ParamsE:
	.zero		3200


//--------------------- SYMBOLS --------------------------

	.type		.nv.reservedSmem.offset0,@object
	.size		.nv.reservedSmem.offset0,0x4
	.type		.nv.reservedSmem.cap,@object
	.size		.nv.reservedSmem.cap,0x4
	.type		__assertfail,@function
